	.target	sm_100a

	.elftype	@"ET_EXEC"


//--------------------- .note.nv.tkinfo           --------------------------
	.section	.note.nv.tkinfo,"",@"SHT_NOTE"
	.sectionflags	@"SHF_NOTE_NV_TKINFO"
	.tkinfo
        /*0018*/ 	.word	0x00000002
        /*0030*/ 	.string	""
        /*0030*/ 	.string	"ptxas"
        /*0030*/ 	.string	"Cuda compilation tools, release 13.0, V13.0.88"
        /*0030*/ 	.string	"Build cuda_13.0.r13.0/compiler.36424714_0"
        /*0030*/ 	.string	"-arch sm_100a -m 64 "



//--------------------- .note.nv.cuinfo           --------------------------
	.section	.note.nv.cuinfo,"",@"SHT_NOTE"
	.sectionflags	@"SHF_NOTE_NV_CUINFO"
        /*0018*/ 	.short	0x0002
        /*001a*/ 	.short	0x0064
        /*001c*/ 	.short	0x0082
	.zero		2


//--------------------- .nv.info                  --------------------------
	.section	.nv.info,"",@"SHT_CUDA_INFO"
	.align	4


	//----- nvinfo : EIATTR_REGCOUNT
	.align		4
        /*0000*/ 	.byte	0x04, 0x2f
        /*0002*/ 	.short	(.L_19 - .L_18)
	.align		4
.L_18:
        /*0004*/ 	.word	index@(_ZN7cutlass13device_kernelINS_4gemm6kernel13GemmUniversalIN4cute5tupleIJiiiiEEENS1_10collective13CollectiveMmaINS1_35MainloopSm100TmaUmmaWarpSpecializedILi54ELi2ELi4ENS5_IJNS4_1CILi4EEENSA_ILi2EEENSA_ILi1EEEEEEEENS5_IJNSA_ILi64EEESG_NSA_ILi32EEEEEEaNS5_IJlSD_lEEEaSJ_NS4_8TiledMMAINS4_8MMA_AtomIJNS4_15SM100_MMA_S8_SSIaaiLi64ELi64ELNS4_4UMMA5MajorE0ELSO_0ELNSN_8SaturateE0EEEEEENS4_6LayoutINS5_IJSD_SD_SD_EEENS5_IJNSA_ILi0EEESU_SU_EEEEENS5_IJNS4_10UnderscoreESX_SX_EEEEENS4_23SM90_TMA_LOAD_MULTICASTENS4_14ComposedLayoutINS4_7SwizzleILi1ELi4ELi3EEENS4_18smem_ptr_flag_bitsILi8EEENSS_INS5_IJNSA_ILi8EEESH_EEENS5_IJSH_SD_EEEEEEEvNS4_8identityES10_S1A_vS1B_EENS_8epilogue10collective18CollectiveEpilogueINS1D_23Sm100TmaWarpSpecializedILi1ELi1ELi32ELb0ELb0EEEJSI_NS5_IJNSS_ISG_SD_EES1I_EEEaSJ_aSJ_NS1D_6fusion15FusionCallbacksIS1H_NS1K_17LinearCombinationIaiaiLNS_15FloatRoundStyleE2EEESI_S1J_JEEENS4_5SM1004TMEM4LOAD26SM100_TMEM_LOAD_16dp32b32xENS4_13SM90_TMA_LOADENS11_INS12_ILi2ELi4ELi3EEES15_NSS_INS5_IJS16_SG_EEENS5_IJSG_SD_EEEEEEENS4_39AutoVectorizingCopyWithAssumedAlignmentILi128EEENS4_14SM90_TMA_STOREES1Z_S21_S21_EEEvvEEEEvNT_6ParamsE)
        /*0008*/ 	.word	0x00000059


	//----- nvinfo : EIATTR_FRAME_SIZE
	.align		4
.L_19:
        /*000c*/ 	.byte	0x04, 0x11
        /*000e*/ 	.short	(.L_21 - .L_20)
	.align		4
.L_20:
        /*0010*/ 	.word	index@($__internal_2_$__cuda_sm10x_tcgen05_guardrail_trap_unallocated_columns_being_dealloced)
        /*0014*/ 	.word	0x00000000


	//----- nvinfo : EIATTR_FRAME_SIZE
	.align		4
.L_21:
        /*0018*/ 	.byte	0x04, 0x11
        /*001a*/ 	.short	(.L_23 - .L_22)
	.align		4
.L_22:
        /*001c*/ 	.word	index@($__internal_1_$__cuda_sm10x_tcgen05_guardrail_trap_phase_invalid_during_alloc)
        /*0020*/ 	.word	0x00000000


	//----- nvinfo : EIATTR_FRAME_SIZE
	.align		4
.L_23:
        /*0024*/ 	.byte	0x04, 0x11
        /*0026*/ 	.short	(.L_25 - .L_24)
	.align		4
.L_24:
        /*0028*/ 	.word	index@($__internal_0_$__cuda_sm10x_tcgen05_guardrail_trap_col_being_dealloced_not_returned_by_alloc)
        /*002c*/ 	.word	0x00000000


	//----- nvinfo : EIATTR_FRAME_SIZE
	.align		4
.L_25:
        /*0030*/ 	.byte	0x04, 0x11
        /*0032*/ 	.short	(.L_27 - .L_26)
	.align		4
.L_26:
        /*0034*/ 	.word	index@(_ZN7cutlass13device_kernelINS_4gemm6kernel13GemmUniversalIN4cute5tupleIJiiiiEEENS1_10collective13CollectiveMmaINS1_35MainloopSm100TmaUmmaWarpSpecializedILi54ELi2ELi4ENS5_IJNS4_1CILi4EEENSA_ILi2EEENSA_ILi1EEEEEEEENS5_IJNSA_ILi64EEESG_NSA_ILi32EEEEEEaNS5_IJlSD_lEEEaSJ_NS4_8TiledMMAINS4_8MMA_AtomIJNS4_15SM100_MMA_S8_SSIaaiLi64ELi64ELNS4_4UMMA5MajorE0ELSO_0ELNSN_8SaturateE0EEEEEENS4_6LayoutINS5_IJSD_SD_SD_EEENS5_IJNSA_ILi0EEESU_SU_EEEEENS5_IJNS4_10UnderscoreESX_SX_EEEEENS4_23SM90_TMA_LOAD_MULTICASTENS4_14ComposedLayoutINS4_7SwizzleILi1ELi4ELi3EEENS4_18smem_ptr_flag_bitsILi8EEENSS_INS5_IJNSA_ILi8EEESH_EEENS5_IJSH_SD_EEEEEEEvNS4_8identityES10_S1A_vS1B_EENS_8epilogue10collective18CollectiveEpilogueINS1D_23Sm100TmaWarpSpecializedILi1ELi1ELi32ELb0ELb0EEEJSI_NS5_IJNSS_ISG_SD_EES1I_EEEaSJ_aSJ_NS1D_6fusion15FusionCallbacksIS1H_NS1K_17LinearCombinationIaiaiLNS_15FloatRoundStyleE2EEESI_S1J_JEEENS4_5SM1004TMEM4LOAD26SM100_TMEM_LOAD_16dp32b32xENS4_13SM90_TMA_LOADENS11_INS12_ILi2ELi4ELi3EEES15_NSS_INS5_IJS16_SG_EEENS5_IJSG_SD_EEEEEEENS4_39AutoVectorizingCopyWithAssumedAlignmentILi128EEENS4_14SM90_TMA_STOREES1Z_S21_S21_EEEvvEEEEvNT_6ParamsE)
        /*0038*/ 	.word	0x00000000


	//----- nvinfo : EIATTR_MIN_STACK_SIZE
	.align		4
.L_27:
        /*003c*/ 	.byte	0x04, 0x12
        /*003e*/ 	.short	(.L_29 - .L_28)
	.align		4
.L_28:
        /*0040*/ 	.word	index@(_ZN7cutlass13device_kernelINS_4gemm6kernel13GemmUniversalIN4cute5tupleIJiiiiEEENS1_10collective13CollectiveMmaINS1_35MainloopSm100TmaUmmaWarpSpecializedILi54ELi2ELi4ENS5_IJNS4_1CILi4EEENSA_ILi2EEENSA_ILi1EEEEEEEENS5_IJNSA_ILi64EEESG_NSA_ILi32EEEEEEaNS5_IJlSD_lEEEaSJ_NS4_8TiledMMAINS4_8MMA_AtomIJNS4_15SM100_MMA_S8_SSIaaiLi64ELi64ELNS4_4UMMA5MajorE0ELSO_0ELNSN_8SaturateE0EEEEEENS4_6LayoutINS5_IJSD_SD_SD_EEENS5_IJNSA_ILi0EEESU_SU_EEEEENS5_IJNS4_10UnderscoreESX_SX_EEEEENS4_23SM90_TMA_LOAD_MULTICASTENS4_14ComposedLayoutINS4_7SwizzleILi1ELi4ELi3EEENS4_18smem_ptr_flag_bitsILi8EEENSS_INS5_IJNSA_ILi8EEESH_EEENS5_IJSH_SD_EEEEEEEvNS4_8identityES10_S1A_vS1B_EENS_8epilogue10collective18CollectiveEpilogueINS1D_23Sm100TmaWarpSpecializedILi1ELi1ELi32ELb0ELb0EEEJSI_NS5_IJNSS_ISG_SD_EES1I_EEEaSJ_aSJ_NS1D_6fusion15FusionCallbacksIS1H_NS1K_17LinearCombinationIaiaiLNS_15FloatRoundStyleE2EEESI_S1J_JEEENS4_5SM1004TMEM4LOAD26SM100_TMEM_LOAD_16dp32b32xENS4_13SM90_TMA_LOADENS11_INS12_ILi2ELi4ELi3EEES15_NSS_INS5_IJS16_SG_EEENS5_IJSG_SD_EEEEEEENS4_39AutoVectorizingCopyWithAssumedAlignmentILi128EEENS4_14SM90_TMA_STOREES1Z_S21_S21_EEEvvEEEEvNT_6ParamsE)
        /*0044*/ 	.word	0x00000000
.L_29:


//--------------------- .nv.compat                --------------------------
	.section	.nv.compat,"",@"SHT_CUDA_COMPAT_INFO"
	.align	4
        /*0000*/ 	.byte	0x02, 0x09, 0x01, 0x00, 0x02, 0x02, 0x03, 0x00, 0x02, 0x05, 0x06, 0x00, 0x03, 0x07, 0x01, 0x01
        /*0010*/ 	.byte	0x02, 0x03, 0x01, 0x00, 0x02, 0x06, 0x01, 0x00, 0x04, 0x0b, 0x08, 0x00, 0x01, 0x00, 0x00, 0x00
        /*0020*/ 	.byte	0x00, 0x00, 0x00, 0x00


//--------------------- .nv.info._ZN7cutlass13device_kernelINS_4gemm6kernel13GemmUniversalIN4cute5tupleIJiiiiEEENS1_10collective13CollectiveMmaINS1_35MainloopSm100TmaUmmaWarpSpecializedILi54ELi2ELi4ENS5_IJNS4_1CILi4EEENSA_ILi2EEENSA_ILi1EEEEEEEENS5_IJNSA_ILi64EEESG_NSA_ILi32EEEEEEaNS5_IJlSD_lEEEaSJ_NS4_8TiledMMAINS4_8MMA_AtomIJNS4_15SM100_MMA_S8_SSIaaiLi64ELi64ELNS4_4UMMA5MajorE0ELSO_0ELNSN_8SaturateE0EEEEEENS4_6LayoutINS5_IJSD_SD_SD_EEENS5_IJNSA_ILi0EEESU_SU_EEEEENS5_IJNS4_10UnderscoreESX_SX_EEEEENS4_23SM90_TMA_LOAD_MULTICASTENS4_14ComposedLayoutINS4_7SwizzleILi1ELi4ELi3EEENS4_18smem_ptr_flag_bitsILi8EEENSS_INS5_IJNSA_ILi8EEESH_EEENS5_IJSH_SD_EEEEEEEvNS4_8identityES10_S1A_vS1B_EENS_8epilogue10collective18CollectiveEpilogueINS1D_23Sm100TmaWarpSpecializedILi1ELi1ELi32ELb0ELb0EEEJSI_NS5_IJNSS_ISG_SD_EES1I_EEEaSJ_aSJ_NS1D_6fusion15FusionCallbacksIS1H_NS1K_17LinearCombinationIaiaiLNS_15FloatRoundStyleE2EEESI_S1J_JEEENS4_5SM1004TMEM4LOAD26SM100_TMEM_LOAD_16dp32b32xENS4_13SM90_TMA_LOADENS11_INS12_ILi2ELi4ELi3EEES15_NSS_INS5_IJS16_SG_EEENS5_IJSG_SD_EEEEEEENS4_39AutoVectorizingCopyWithAssumedAlignmentILi128EEENS4_14SM90_TMA_STOREES1Z_S21_S21_EEEvvEEEEvNT_6ParamsE --------------------------
	.section	.nv.info._ZN7cutlass13device_kernelINS_4gemm6kernel13GemmUniversalIN4cute5tupleIJiiiiEEENS1_10collective13CollectiveMmaINS1_35MainloopSm100TmaUmmaWarpSpecializedILi54ELi2ELi4ENS5_IJNS4_1CILi4EEENSA_ILi2EEENSA_ILi1EEEEEEEENS5_IJNSA_ILi64EEESG_NSA_ILi32EEEEEEaNS5_IJlSD_lEEEaSJ_NS4_8TiledMMAINS4_8MMA_AtomIJNS4_15SM100_MMA_S8_SSIaaiLi64ELi64ELNS4_4UMMA5MajorE0ELSO_0ELNSN_8SaturateE0EEEEEENS4_6LayoutINS5_IJSD_SD_SD_EEENS5_IJNSA_ILi0EEESU_SU_EEEEENS5_IJNS4_10UnderscoreESX_SX_EEEEENS4_23SM90_TMA_LOAD_MULTICASTENS4_14ComposedLayoutINS4_7SwizzleILi1ELi4ELi3EEENS4_18smem_ptr_flag_bitsILi8EEENSS_INS5_IJNSA_ILi8EEESH_EEENS5_IJSH_SD_EEEEEEEvNS4_8identityES10_S1A_vS1B_EENS_8epilogue10collective18CollectiveEpilogueINS1D_23Sm100TmaWarpSpecializedILi1ELi1ELi32ELb0ELb0EEEJSI_NS5_IJNSS_ISG_SD_EES1I_EEEaSJ_aSJ_NS1D_6fusion15FusionCallbacksIS1H_NS1K_17LinearCombinationIaiaiLNS_15FloatRoundStyleE2EEESI_S1J_JEEENS4_5SM1004TMEM4LOAD26SM100_TMEM_LOAD_16dp32b32xENS4_13SM90_TMA_LOADENS11_INS12_ILi2ELi4ELi3EEES15_NSS_INS5_IJS16_SG_EEENS5_IJSG_SD_EEEEEEENS4_39AutoVectorizingCopyWithAssumedAlignmentILi128EEENS4_14SM90_TMA_STOREES1Z_S21_S21_EEEvvEEEEvNT_6ParamsE,"",@"SHT_CUDA_INFO"
	.sectionflags	@""
	.align	4


	//----- nvinfo : EIATTR_CUDA_API_VERSION
	.align		4
        /*0000*/ 	.byte	0x04, 0x37
        /*0002*/ 	.short	(.L_31 - .L_30)
.L_30:
        /*0004*/ 	.word	0x00000082


	//----- nvinfo : EIATTR_KPARAM_INFO
	.align		4
.L_31:
        /*0008*/ 	.byte	0x04, 0x17
        /*000a*/ 	.short	(.L_33 - .L_32)
.L_32:
        /*000c*/ 	.word	0x00000000
        /*0010*/ 	.short	0x0000
        /*0012*/ 	.short	0x0000
        /*0014*/ 	.byte	0x00, 0xf0, 0x01, 0x20


	//----- nvinfo : EIATTR_AT_ENTRY_FRAGMENTS
	.align		4
.L_33:
        /*0018*/ 	.byte	0x04, 0x4f
        /*001a*/ 	.short	(.L_35 - .L_34)


	//   ....[0]....
.L_34:
        /*001c*/ 	.word	0x00000006


	//----- nvinfo : EIATTR_RESERVED_SMEM_USED
	.align		4
.L_35:
        /*0020*/ 	.byte	0x01, 0x41
	.zero		2


	//----- nvinfo : EIATTR_SPARSE_MMA_MASK
	.align		4
        /*0024*/ 	.byte	0x03, 0x50
        /*0026*/ 	.short	0x0000


	//----- nvinfo : EIATTR_TCGEN05_1CTA_USED
	.align		4
        /*0028*/ 	.byte	0x01, 0x51
	.zero		2


	//----- nvinfo : EIATTR_MAXREG_COUNT
	.align		4
        /*002c*/ 	.byte	0x03, 0x1b
        /*002e*/ 	.short	0x00ff


	//----- nvinfo : EIATTR_NUM_BARRIERS
	.align		4
        /*0030*/ 	.byte	0x02, 0x4c
        /*0032*/ 	.byte	0x07
	.zero		1


	//----- nvinfo : EIATTR_EXTERNS
	.align		4
        /*0034*/ 	.byte	0x04, 0x0f
        /*0036*/ 	.short	(.L_37 - .L_36)


	//   ....[0]....
	.align		4
.L_36:
        /*0038*/ 	.word	index@(__assertfail)


	//----- nvinfo : EIATTR_MERCURY_ISA_VERSION
	.align		4
.L_37:
        /*003c*/ 	.byte	0x03, 0x5f
        /*003e*/ 	.short	0x0101


	//----- nvinfo : EIATTR_INT_WARP_WIDE_INSTR_OFFSETS
	.align		4
        /*0040*/ 	.byte	0x04, 0x31
        /*0042*/ 	.short	(.L_39 - .L_38)


	//   ....[0]....
.L_38:
        /*0044*/ 	.word	0x00005fc0


	//   ....[1]....
        /*0048*/ 	.word	0x00005ff0


	//   ....[2]....
        /*004c*/ 	.word	0x00006010


	//   ....[3]....
        /*0050*/ 	.word	0x00006b40


	//   ....[4]....
        /*0054*/ 	.word	0x00006bf0


	//----- nvinfo : EIATTR_COOP_GROUP_MASK_REGIDS
	.align		4
.L_39:
        /*0058*/ 	.byte	0x04, 0x29
        /*005a*/ 	.short	(.L_41 - .L_40)


	//   ....[0]....
.L_40:
        /*005c*/ 	.word	0xffffffff


	//   ....[1]....
        /*0060*/ 	.word	0xffffffff


	//   ....[2]....
        /*0064*/ 	.word	0xffffffff


	//   ....[3]....
        /*0068*/ 	.word	0xffffffff


	//   ....[4]....
        /*006c*/ 	.word	0xffffffff


	//   ....[5]....
        /*0070*/ 	.word	0xffffffff


	//   ....[6]....
        /*0074*/ 	.word	0xffffffff


	//   ....[7]....
        /*0078*/ 	.word	0xffffffff


	//   ....[8]....
        /*007c*/ 	.word	0xffffffff


	//   ....[9]....
        /*0080*/ 	.word	0xffffffff


	//   ....[10]....
        /*0084*/ 	.word	0xffffffff


	//   ....[11]....
        /*0088*/ 	.word	0xffffffff


	//   ....[12]....
        /*008c*/ 	.word	0xffffffff


	//   ....[13]....
        /*0090*/ 	.word	0xffffffff


	//----- nvinfo : EIATTR_COOP_GROUP_INSTR_OFFSETS
	.align		4
.L_41:
        /*0094*/ 	.byte	0x04, 0x28
        /*0096*/ 	.short	(.L_43 - .L_42)


	//   ....[0]....
.L_42:
        /*0098*/ 	.word	0x00000080


	//   ....[1]....
        /*009c*/ 	.word	0x000004e0


	//   ....[2]....
        /*00a0*/ 	.word	0x00000d00


	//   ....[3]....
        /*00a4*/ 	.word	0x00000e40


	//   ....[4]....
        /*00a8*/ 	.word	0x00000f40


	//   ....[5]....
        /*00ac*/ 	.word	0x000010b0


	//   ....[6]....
        /*00b0*/ 	.word	0x00001250


	//   ....[7]....
        /*00b4*/ 	.word	0x00001400


	//   ....[8]....
        /*00b8*/ 	.word	0x00002840


	//   ....[9]....
        /*00bc*/ 	.word	0x00005300


	//   ....[10]....
        /*00c0*/ 	.word	0x00005510


	//   ....[11]....
        /*00c4*/ 	.word	0x00005540


	//   ....[12]....
        /*00c8*/ 	.word	0x00005ea0


	//   ....[13]....
        /*00cc*/ 	.word	0x000060d0


	//----- nvinfo : EIATTR_VRC_CTA_INIT_COUNT
	.align		4
.L_43:
        /*00d0*/ 	.byte	0x02, 0x4a
        /*00d2*/ 	.byte	0x80
	.zero		1


	//----- nvinfo : EIATTR_SYSCALL_OFFSETS
	.align		4
        /*00d4*/ 	.byte	0x04, 0x46
        /*00d6*/ 	.short	(.L_45 - .L_44)


	//   ....[0]....
.L_44:
        /*00d8*/ 	.word	0x00007750


	//   ....[1]....
        /*00dc*/ 	.word	0x00007890


	//   ....[2]....
        /*00e0*/ 	.word	0x00008010


	//----- nvinfo : EIATTR_MBARRIER_INSTR_OFFSETS
	.align		4
.L_45:
        /*00e4*/ 	.byte	0x04, 0x39
        /*00e6*/ 	.short	(.L_47 - .L_46)


	//   ....[0]....
.L_46:
        /*00e8*/ 	.word	0x00000620
        /*00ec*/ 	.word	0x000000ff
        /*00f0*/ 	.word	0x00000000
        /*00f4*/ 	.short	0x0100
        /*00f6*/ 	.byte	0x04
	.zero		1


	//   ....[1]....
        /*00f8*/ 	.word	0x00000630
        /*00fc*/ 	.word	0x000000ff
        /*0100*/ 	.word	0x000001b0
        /*0104*/ 	.short	0x0100
        /*0106*/ 	.byte	0x04
	.zero		1


	//   ....[2]....
        /*0108*/ 	.word	0x00000640
        /*010c*/ 	.word	0x000000ff
        /*0110*/ 	.word	0x00000008
        /*0114*/ 	.short	0x0100
        /*0116*/ 	.byte	0x04
	.zero		1


	//   ....[3]....
        /*0118*/ 	.word	0x00000650
        /*011c*/ 	.word	0x000000ff
        /*0120*/ 	.word	0x000001b8
        /*0124*/ 	.short	0x0100
        /*0126*/ 	.byte	0x04
	.zero		1


	//   ....[4]....
        /*0128*/ 	.word	0x00000660
        /*012c*/ 	.word	0x000000ff
        /*0130*/ 	.word	0x00000010
        /*0134*/ 	.short	0x0100
        /*0136*/ 	.byte	0x04
	.zero		1


	//   ....[5]....
        /*0138*/ 	.word	0x00000670
        /*013c*/ 	.word	0x000000ff
        /*0140*/ 	.word	0x000001c0
        /*0144*/ 	.short	0x0100
        /*0146*/ 	.byte	0x04
	.zero		1


	//   ....[6]....
        /*0148*/ 	.word	0x00000680
        /*014c*/ 	.word	0x000000ff
        /*0150*/ 	.word	0x00000018
        /*0154*/ 	.short	0x0100
        /*0156*/ 	.byte	0x04
	.zero		1


	//   ....[7]....
        /*0158*/ 	.word	0x00000690
        /*015c*/ 	.word	0x000000ff
        /*0160*/ 	.word	0x000001c8
        /*0164*/ 	.short	0x0100
        /*0166*/ 	.byte	0x04
	.zero		1


	//   ....[8]....
        /*0168*/ 	.word	0x000006a0
        /*016c*/ 	.word	0x000000ff
        /*0170*/ 	.word	0x00000020
        /*0174*/ 	.short	0x0100
        /*0176*/ 	.byte	0x04
	.zero		1


	//   ....[9]....
        /*0178*/ 	.word	0x000006b0
        /*017c*/ 	.word	0x000000ff
        /*0180*/ 	.word	0x000001d0
        /*0184*/ 	.short	0x0100
        /*0186*/ 	.byte	0x04
	.zero		1


	//   ....[10]....
        /*0188*/ 	.word	0x000006c0
        /*018c*/ 	.word	0x000000ff
        /*0190*/ 	.word	0x00000028
        /*0194*/ 	.short	0x0100
        /*0196*/ 	.byte	0x04
	.zero		1


	//   ....[11]....
        /*0198*/ 	.word	0x000006d0
        /*019c*/ 	.word	0x000000ff
        /*01a0*/ 	.word	0x000001d8
        /*01a4*/ 	.short	0x0100
        /*01a6*/ 	.byte	0x04
	.zero		1


	//   ....[12]....
        /*01a8*/ 	.word	0x000006e0
        /*01ac*/ 	.word	0x000000ff
        /*01b0*/ 	.word	0x00000030
        /*01b4*/ 	.short	0x0100
        /*01b6*/ 	.byte	0x04
	.zero		1


	//   ....[13]....
        /*01b8*/ 	.word	0x000006f0
        /*01bc*/ 	.word	0x000000ff
        /*01c0*/ 	.word	0x000001e0
        /*01c4*/ 	.short	0x0100
        /*01c6*/ 	.byte	0x04
	.zero		1


	//   ....[14]....
        /*01c8*/ 	.word	0x00000700
        /*01cc*/ 	.word	0x000000ff
        /*01d0*/ 	.word	0x00000038
        /*01d4*/ 	.short	0x0100
        /*01d6*/ 	.byte	0x04
	.zero		1


	//   ....[15]....
        /*01d8*/ 	.word	0x00000710
        /*01dc*/ 	.word	0x000000ff
        /*01e0*/ 	.word	0x000001e8
        /*01e4*/ 	.short	0x0100
        /*01e6*/ 	.byte	0x04
	.zero		1


	//   ....[16]....
        /*01e8*/ 	.word	0x00000720
        /*01ec*/ 	.word	0x000000ff
        /*01f0*/ 	.word	0x00000040
        /*01f4*/ 	.short	0x0100
        /*01f6*/ 	.byte	0x04
	.zero		1


	//   ....[17]....
        /*01f8*/ 	.word	0x00000730
        /*01fc*/ 	.word	0x000000ff
        /*0200*/ 	.word	0x000001f0
        /*0204*/ 	.short	0x0100
        /*0206*/ 	.byte	0x04
	.zero		1


	//   ....[18]....
        /*0208*/ 	.word	0x00000740
        /*020c*/ 	.word	0x000000ff
        /*0210*/ 	.word	0x00000048
        /*0214*/ 	.short	0x0100
        /*0216*/ 	.byte	0x04
	.zero		1


	//   ....[19]....
        /*0218*/ 	.word	0x00000750
        /*021c*/ 	.word	0x000000ff
        /*0220*/ 	.word	0x000001f8
        /*0224*/ 	.short	0x0100
        /*0226*/ 	.byte	0x04
	.zero		1


	//   ....[20]....
        /*0228*/ 	.word	0x00000760
        /*022c*/ 	.word	0x000000ff
        /*0230*/ 	.word	0x00000050
        /*0234*/ 	.short	0x0100
        /*0236*/ 	.byte	0x04
	.zero		1


	//   ....[21]....
        /*0238*/ 	.word	0x00000770
        /*023c*/ 	.word	0x000000ff
        /*0240*/ 	.word	0x00000200
        /*0244*/ 	.short	0x0100
        /*0246*/ 	.byte	0x04
	.zero		1


	//   ....[22]....
        /*0248*/ 	.word	0x00000780
        /*024c*/ 	.word	0x000000ff
        /*0250*/ 	.word	0x00000058
        /*0254*/ 	.short	0x0100
        /*0256*/ 	.byte	0x04
	.zero		1


	//   ....[23]....
        /*0258*/ 	.word	0x00000790
        /*025c*/ 	.word	0x000000ff
        /*0260*/ 	.word	0x00000208
        /*0264*/ 	.short	0x0100
        /*0266*/ 	.byte	0x04
	.zero		1


	//   ....[24]....
        /*0268*/ 	.word	0x000007a0
        /*026c*/ 	.word	0x000000ff
        /*0270*/ 	.word	0x00000060
        /*0274*/ 	.short	0x0100
        /*0276*/ 	.byte	0x04
	.zero		1


	//   ....[25]....
        /*0278*/ 	.word	0x000007b0
        /*027c*/ 	.word	0x000000ff
        /*0280*/ 	.word	0x00000210
        /*0284*/ 	.short	0x0100
        /*0286*/ 	.byte	0x04
	.zero		1


	//   ....[26]....
        /*0288*/ 	.word	0x000007c0
        /*028c*/ 	.word	0x000000ff
        /*0290*/ 	.word	0x00000068
        /*0294*/ 	.short	0x0100
        /*0296*/ 	.byte	0x04
	.zero		1


	//   ....[27]....
        /*0298*/ 	.word	0x000007d0
        /*029c*/ 	.word	0x000000ff
        /*02a0*/ 	.word	0x00000218
        /*02a4*/ 	.short	0x0100
        /*02a6*/ 	.byte	0x04
	.zero		1


	//   ....[28]....
        /*02a8*/ 	.word	0x000007e0
        /*02ac*/ 	.word	0x000000ff
        /*02b0*/ 	.word	0x00000070
        /*02b4*/ 	.short	0x0100
        /*02b6*/ 	.byte	0x04
	.zero		1


	//   ....[29]....
        /*02b8*/ 	.word	0x000007f0
        /*02bc*/ 	.word	0x000000ff
        /*02c0*/ 	.word	0x00000220
        /*02c4*/ 	.short	0x0100
        /*02c6*/ 	.byte	0x04
	.zero		1


	//   ....[30]....
        /*02c8*/ 	.word	0x00000800
        /*02cc*/ 	.word	0x000000ff
        /*02d0*/ 	.word	0x00000078
        /*02d4*/ 	.short	0x0100
        /*02d6*/ 	.byte	0x04
	.zero		1


	//   ....[31]....
        /*02d8*/ 	.word	0x00000810
        /*02dc*/ 	.word	0x000000ff
        /*02e0*/ 	.word	0x00000228
        /*02e4*/ 	.short	0x0100
        /*02e6*/ 	.byte	0x04
	.zero		1


	//   ....[32]....
        /*02e8*/ 	.word	0x00000820
        /*02ec*/ 	.word	0x000000ff
        /*02f0*/ 	.word	0x00000080
        /*02f4*/ 	.short	0x0100
        /*02f6*/ 	.byte	0x04
	.zero		1


	//   ....[33]....
        /*02f8*/ 	.word	0x00000830
        /*02fc*/ 	.word	0x000000ff
        /*0300*/ 	.word	0x00000230
        /*0304*/ 	.short	0x0100
        /*0306*/ 	.byte	0x04
	.zero		1


	//   ....[34]....
        /*0308*/ 	.word	0x00000840
        /*030c*/ 	.word	0x000000ff
        /*0310*/ 	.word	0x00000088
        /*0314*/ 	.short	0x0100
        /*0316*/ 	.byte	0x04
	.zero		1


	//   ....[35]....
        /*0318*/ 	.word	0x00000850
        /*031c*/ 	.word	0x000000ff
        /*0320*/ 	.word	0x00000238
        /*0324*/ 	.short	0x0100
        /*0326*/ 	.byte	0x04
	.zero		1


	//   ....[36]....
        /*0328*/ 	.word	0x00000860
        /*032c*/ 	.word	0x000000ff
        /*0330*/ 	.word	0x00000090
        /*0334*/ 	.short	0x0100
        /*0336*/ 	.byte	0x04
	.zero		1


	//   ....[37]....
        /*0338*/ 	.word	0x00000870
        /*033c*/ 	.word	0x000000ff
        /*0340*/ 	.word	0x00000240
        /*0344*/ 	.short	0x0100
        /*0346*/ 	.byte	0x04
	.zero		1


	//   ....[38]....
        /*0348*/ 	.word	0x00000880
        /*034c*/ 	.word	0x000000ff
        /*0350*/ 	.word	0x00000098
        /*0354*/ 	.short	0x0100
        /*0356*/ 	.byte	0x04
	.zero		1


	//   ....[39]....
        /*0358*/ 	.word	0x00000890
        /*035c*/ 	.word	0x000000ff
        /*0360*/ 	.word	0x00000248
        /*0364*/ 	.short	0x0100
        /*0366*/ 	.byte	0x04
	.zero		1


	//   ....[40]....
        /*0368*/ 	.word	0x000008a0
        /*036c*/ 	.word	0x000000ff
        /*0370*/ 	.word	0x000000a0
        /*0374*/ 	.short	0x0100
        /*0376*/ 	.byte	0x04
	.zero		1


	//   ....[41]....
        /*0378*/ 	.word	0x000008b0
        /*037c*/ 	.word	0x000000ff
        /*0380*/ 	.word	0x00000250
        /*0384*/ 	.short	0x0100
        /*0386*/ 	.byte	0x04
	.zero		1


	//   ....[42]....
        /*0388*/ 	.word	0x000008c0
        /*038c*/ 	.word	0x000000ff
        /*0390*/ 	.word	0x000000a8
        /*0394*/ 	.short	0x0100
        /*0396*/ 	.byte	0x04
	.zero		1


	//   ....[43]....
        /*0398*/ 	.word	0x000008d0
        /*039c*/ 	.word	0x000000ff
        /*03a0*/ 	.word	0x00000258
        /*03a4*/ 	.short	0x0100
        /*03a6*/ 	.byte	0x04
	.zero		1


	//   ....[44]....
        /*03a8*/ 	.word	0x000008e0
        /*03ac*/ 	.word	0x000000ff
        /*03b0*/ 	.word	0x000000b0
        /*03b4*/ 	.short	0x0100
        /*03b6*/ 	.byte	0x04
	.zero		1


	//   ....[45]....
        /*03b8*/ 	.word	0x000008f0
        /*03bc*/ 	.word	0x000000ff
        /*03c0*/ 	.word	0x00000260
        /*03c4*/ 	.short	0x0100
        /*03c6*/ 	.byte	0x04
	.zero		1


	//   ....[46]....
        /*03c8*/ 	.word	0x00000900
        /*03cc*/ 	.word	0x000000ff
        /*03d0*/ 	.word	0x000000b8
        /*03d4*/ 	.short	0x0100
        /*03d6*/ 	.byte	0x04
	.zero		1


	//   ....[47]....
        /*03d8*/ 	.word	0x00000910
        /*03dc*/ 	.word	0x000000ff
        /*03e0*/ 	.word	0x00000268
        /*03e4*/ 	.short	0x0100
        /*03e6*/ 	.byte	0x04
	.zero		1


	//   ....[48]....
        /*03e8*/ 	.word	0x00000920
        /*03ec*/ 	.word	0x000000ff
        /*03f0*/ 	.word	0x000000c0
        /*03f4*/ 	.short	0x0100
        /*03f6*/ 	.byte	0x04
	.zero		1


	//   ....[49]....
        /*03f8*/ 	.word	0x00000930
        /*03fc*/ 	.word	0x000000ff
        /*0400*/ 	.word	0x00000270
        /*0404*/ 	.short	0x0100
        /*0406*/ 	.byte	0x04
	.zero		1


	//   ....[50]....
        /*0408*/ 	.word	0x00000940
        /*040c*/ 	.word	0x000000ff
        /*0410*/ 	.word	0x000000c8
        /*0414*/ 	.short	0x0100
        /*0416*/ 	.byte	0x04
	.zero		1


	//   ....[51]....
        /*0418*/ 	.word	0x00000950
        /*041c*/ 	.word	0x000000ff
        /*0420*/ 	.word	0x00000278
        /*0424*/ 	.short	0x0100
        /*0426*/ 	.byte	0x04
	.zero		1


	//   ....[52]....
        /*0428*/ 	.word	0x00000960
        /*042c*/ 	.word	0x000000ff
        /*0430*/ 	.word	0x000000d0
        /*0434*/ 	.short	0x0100
        /*0436*/ 	.byte	0x04
	.zero		1


	//   ....[53]....
        /*0438*/ 	.word	0x00000970
        /*043c*/ 	.word	0x000000ff
        /*0440*/ 	.word	0x00000280
        /*0444*/ 	.short	0x0100
        /*0446*/ 	.byte	0x04
	.zero		1


	//   ....[54]....
        /*0448*/ 	.word	0x00000980
        /*044c*/ 	.word	0x000000ff
        /*0450*/ 	.word	0x000000d8
        /*0454*/ 	.short	0x0100
        /*0456*/ 	.byte	0x04
	.zero		1


	//   ....[55]....
        /*0458*/ 	.word	0x00000990
        /*045c*/ 	.word	0x000000ff
        /*0460*/ 	.word	0x00000288
        /*0464*/ 	.short	0x0100
        /*0466*/ 	.byte	0x04
	.zero		1


	//   ....[56]....
        /*0468*/ 	.word	0x000009a0
        /*046c*/ 	.word	0x000000ff
        /*0470*/ 	.word	0x000000e0
        /*0474*/ 	.short	0x0100
        /*0476*/ 	.byte	0x04
	.zero		1


	//   ....[57]....
        /*0478*/ 	.word	0x000009b0
        /*047c*/ 	.word	0x000000ff
        /*0480*/ 	.word	0x00000290
        /*0484*/ 	.short	0x0100
        /*0486*/ 	.byte	0x04
	.zero		1


	//   ....[58]....
        /*0488*/ 	.word	0x000009c0
        /*048c*/ 	.word	0x000000ff
        /*0490*/ 	.word	0x000000e8
        /*0494*/ 	.short	0x0100
        /*0496*/ 	.byte	0x04
	.zero		1


	//   ....[59]....
        /*0498*/ 	.word	0x000009d0
        /*049c*/ 	.word	0x000000ff
        /*04a0*/ 	.word	0x00000298
        /*04a4*/ 	.short	0x0100
        /*04a6*/ 	.byte	0x04
	.zero		1


	//   ....[60]....
        /*04a8*/ 	.word	0x000009e0
        /*04ac*/ 	.word	0x000000ff
        /*04b0*/ 	.word	0x000000f0
        /*04b4*/ 	.short	0x0100
        /*04b6*/ 	.byte	0x04
	.zero		1


	//   ....[61]....
        /*04b8*/ 	.word	0x000009f0
        /*04bc*/ 	.word	0x000000ff
        /*04c0*/ 	.word	0x000002a0
        /*04c4*/ 	.short	0x0100
        /*04c6*/ 	.byte	0x04
	.zero		1


	//   ....[62]....
        /*04c8*/ 	.word	0x00000a00
        /*04cc*/ 	.word	0x000000ff
        /*04d0*/ 	.word	0x000000f8
        /*04d4*/ 	.short	0x0100
        /*04d6*/ 	.byte	0x04
	.zero		1


	//   ....[63]....
        /*04d8*/ 	.word	0x00000a10
        /*04dc*/ 	.word	0x000000ff
        /*04e0*/ 	.word	0x000002a8
        /*04e4*/ 	.short	0x0100
        /*04e6*/ 	.byte	0x04
	.zero		1


	//   ....[64]....
        /*04e8*/ 	.word	0x00000a20
        /*04ec*/ 	.word	0x000000ff
        /*04f0*/ 	.word	0x00000100
        /*04f4*/ 	.short	0x0100
        /*04f6*/ 	.byte	0x04
	.zero		1


	//   ....[65]....
        /*04f8*/ 	.word	0x00000a30
        /*04fc*/ 	.word	0x000000ff
        /*0500*/ 	.word	0x000002b0
        /*0504*/ 	.short	0x0100
        /*0506*/ 	.byte	0x04
	.zero		1


	//   ....[66]....
        /*0508*/ 	.word	0x00000a40
        /*050c*/ 	.word	0x000000ff
        /*0510*/ 	.word	0x00000108
        /*0514*/ 	.short	0x0100
        /*0516*/ 	.byte	0x04
	.zero		1


	//   ....[67]....
        /*0518*/ 	.word	0x00000a50
        /*051c*/ 	.word	0x000000ff
        /*0520*/ 	.word	0x000002b8
        /*0524*/ 	.short	0x0100
        /*0526*/ 	.byte	0x04
	.zero		1


	//   ....[68]....
        /*0528*/ 	.word	0x00000a60
        /*052c*/ 	.word	0x000000ff
        /*0530*/ 	.word	0x00000110
        /*0534*/ 	.short	0x0100
        /*0536*/ 	.byte	0x04
	.zero		1


	//   ....[69]....
        /*0538*/ 	.word	0x00000a70
        /*053c*/ 	.word	0x000000ff
        /*0540*/ 	.word	0x000002c0
        /*0544*/ 	.short	0x0100
        /*0546*/ 	.byte	0x04
	.zero		1


	//   ....[70]....
        /*0548*/ 	.word	0x00000a80
        /*054c*/ 	.word	0x000000ff
        /*0550*/ 	.word	0x00000118
        /*0554*/ 	.short	0x0100
        /*0556*/ 	.byte	0x04
	.zero		1


	//   ....[71]....
        /*0558*/ 	.word	0x00000a90
        /*055c*/ 	.word	0x000000ff
        /*0560*/ 	.word	0x000002c8
        /*0564*/ 	.short	0x0100
        /*0566*/ 	.byte	0x04
	.zero		1


	//   ....[72]....
        /*0568*/ 	.word	0x00000aa0
        /*056c*/ 	.word	0x000000ff
        /*0570*/ 	.word	0x00000120
        /*0574*/ 	.short	0x0100
        /*0576*/ 	.byte	0x04
	.zero		1


	//   ....[73]....
        /*0578*/ 	.word	0x00000ab0
        /*057c*/ 	.word	0x000000ff
        /*0580*/ 	.word	0x000002d0
        /*0584*/ 	.short	0x0100
        /*0586*/ 	.byte	0x04
	.zero		1


	//   ....[74]....
        /*0588*/ 	.word	0x00000ac0
        /*058c*/ 	.word	0x000000ff
        /*0590*/ 	.word	0x00000128
        /*0594*/ 	.short	0x0100
        /*0596*/ 	.byte	0x04
	.zero		1


	//   ....[75]....
        /*0598*/ 	.word	0x00000ad0
        /*059c*/ 	.word	0x000000ff
        /*05a0*/ 	.word	0x000002d8
        /*05a4*/ 	.short	0x0100
        /*05a6*/ 	.byte	0x04
	.zero		1


	//   ....[76]....
        /*05a8*/ 	.word	0x00000ae0
        /*05ac*/ 	.word	0x000000ff
        /*05b0*/ 	.word	0x00000130
        /*05b4*/ 	.short	0x0100
        /*05b6*/ 	.byte	0x04
	.zero		1


	//   ....[77]....
        /*05b8*/ 	.word	0x00000af0
        /*05bc*/ 	.word	0x000000ff
        /*05c0*/ 	.word	0x000002e0
        /*05c4*/ 	.short	0x0100
        /*05c6*/ 	.byte	0x04
	.zero		1


	//   ....[78]....
        /*05c8*/ 	.word	0x00000b00
        /*05cc*/ 	.word	0x000000ff
        /*05d0*/ 	.word	0x00000138
        /*05d4*/ 	.short	0x0100
        /*05d6*/ 	.byte	0x04
	.zero		1


	//   ....[79]....
        /*05d8*/ 	.word	0x00000b10
        /*05dc*/ 	.word	0x000000ff
        /*05e0*/ 	.word	0x000002e8
        /*05e4*/ 	.short	0x0100
        /*05e6*/ 	.byte	0x04
	.zero		1


	//   ....[80]....
        /*05e8*/ 	.word	0x00000b20
        /*05ec*/ 	.word	0x000000ff
        /*05f0*/ 	.word	0x00000140
        /*05f4*/ 	.short	0x0100
        /*05f6*/ 	.byte	0x04
	.zero		1


	//   ....[81]....
        /*05f8*/ 	.word	0x00000b30
        /*05fc*/ 	.word	0x000000ff
        /*0600*/ 	.word	0x000002f0
        /*0604*/ 	.short	0x0100
        /*0606*/ 	.byte	0x04
	.zero		1


	//   ....[82]....
        /*0608*/ 	.word	0x00000b40
        /*060c*/ 	.word	0x000000ff
        /*0610*/ 	.word	0x00000148
        /*0614*/ 	.short	0x0100
        /*0616*/ 	.byte	0x04
	.zero		1


	//   ....[83]....
        /*0618*/ 	.word	0x00000b50
        /*061c*/ 	.word	0x000000ff
        /*0620*/ 	.word	0x000002f8
        /*0624*/ 	.short	0x0100
        /*0626*/ 	.byte	0x04
	.zero		1


	//   ....[84]....
        /*0628*/ 	.word	0x00000b60
        /*062c*/ 	.word	0x000000ff
        /*0630*/ 	.word	0x00000150
        /*0634*/ 	.short	0x0100
        /*0636*/ 	.byte	0x04
	.zero		1


	//   ....[85]....
        /*0638*/ 	.word	0x00000b70
        /*063c*/ 	.word	0x000000ff
        /*0640*/ 	.word	0x00000300
        /*0644*/ 	.short	0x0100
        /*0646*/ 	.byte	0x04
	.zero		1


	//   ....[86]....
        /*0648*/ 	.word	0x00000b80
        /*064c*/ 	.word	0x000000ff
        /*0650*/ 	.word	0x00000158
        /*0654*/ 	.short	0x0100
        /*0656*/ 	.byte	0x04
	.zero		1


	//   ....[87]....
        /*0658*/ 	.word	0x00000b90
        /*065c*/ 	.word	0x000000ff
        /*0660*/ 	.word	0x00000308
        /*0664*/ 	.short	0x0100
        /*0666*/ 	.byte	0x04
	.zero		1


	//   ....[88]....
        /*0668*/ 	.word	0x00000ba0
        /*066c*/ 	.word	0x000000ff
        /*0670*/ 	.word	0x00000160
        /*0674*/ 	.short	0x0100
        /*0676*/ 	.byte	0x04
	.zero		1


	//   ....[89]....
        /*0678*/ 	.word	0x00000bb0
        /*067c*/ 	.word	0x000000ff
        /*0680*/ 	.word	0x00000310
        /*0684*/ 	.short	0x0100
        /*0686*/ 	.byte	0x04
	.zero		1


	//   ....[90]....
        /*0688*/ 	.word	0x00000bc0
        /*068c*/ 	.word	0x000000ff
        /*0690*/ 	.word	0x00000168
        /*0694*/ 	.short	0x0100
        /*0696*/ 	.byte	0x04
	.zero		1


	//   ....[91]....
        /*0698*/ 	.word	0x00000bd0
        /*069c*/ 	.word	0x000000ff
        /*06a0*/ 	.word	0x00000318
        /*06a4*/ 	.short	0x0100
        /*06a6*/ 	.byte	0x04
	.zero		1


	//   ....[92]....
        /*06a8*/ 	.word	0x00000be0
        /*06ac*/ 	.word	0x000000ff
        /*06b0*/ 	.word	0x00000170
        /*06b4*/ 	.short	0x0100
        /*06b6*/ 	.byte	0x04
	.zero		1


	//   ....[93]....
        /*06b8*/ 	.word	0x00000bf0
        /*06bc*/ 	.word	0x000000ff
        /*06c0*/ 	.word	0x00000320
        /*06c4*/ 	.short	0x0100
        /*06c6*/ 	.byte	0x04
	.zero		1


	//   ....[94]....
        /*06c8*/ 	.word	0x00000c00
        /*06cc*/ 	.word	0x000000ff
        /*06d0*/ 	.word	0x00000178
        /*06d4*/ 	.short	0x0100
        /*06d6*/ 	.byte	0x04
	.zero		1


	//   ....[95]....
        /*06d8*/ 	.word	0x00000c10
        /*06dc*/ 	.word	0x000000ff
        /*06e0*/ 	.word	0x00000328
        /*06e4*/ 	.short	0x0100
        /*06e6*/ 	.byte	0x04
	.zero		1


	//   ....[96]....
        /*06e8*/ 	.word	0x00000c20
        /*06ec*/ 	.word	0x000000ff
        /*06f0*/ 	.word	0x00000180
        /*06f4*/ 	.short	0x0100
        /*06f6*/ 	.byte	0x04
	.zero		1


	//   ....[97]....
        /*06f8*/ 	.word	0x00000c30
        /*06fc*/ 	.word	0x000000ff
        /*0700*/ 	.word	0x00000330
        /*0704*/ 	.short	0x0100
        /*0706*/ 	.byte	0x04
	.zero		1


	//   ....[98]....
        /*0708*/ 	.word	0x00000c40
        /*070c*/ 	.word	0x000000ff
        /*0710*/ 	.word	0x00000188
        /*0714*/ 	.short	0x0100
        /*0716*/ 	.byte	0x04
	.zero		1


	//   ....[99]....
        /*0718*/ 	.word	0x00000c50
        /*071c*/ 	.word	0x000000ff
        /*0720*/ 	.word	0x00000338
        /*0724*/ 	.short	0x0100
        /*0726*/ 	.byte	0x04
	.zero		1


	//   ....[100]....
        /*0728*/ 	.word	0x00000c60
        /*072c*/ 	.word	0x000000ff
        /*0730*/ 	.word	0x00000190
        /*0734*/ 	.short	0x0100
        /*0736*/ 	.byte	0x04
	.zero		1


	//   ....[101]....
        /*0738*/ 	.word	0x00000c70
        /*073c*/ 	.word	0x000000ff
        /*0740*/ 	.word	0x00000340
        /*0744*/ 	.short	0x0100
        /*0746*/ 	.byte	0x04
	.zero		1


	//   ....[102]....
        /*0748*/ 	.word	0x00000c80
        /*074c*/ 	.word	0x000000ff
        /*0750*/ 	.word	0x00000198
        /*0754*/ 	.short	0x0100
        /*0756*/ 	.byte	0x04
	.zero		1


	//   ....[103]....
        /*0758*/ 	.word	0x00000c90
        /*075c*/ 	.word	0x000000ff
        /*0760*/ 	.word	0x00000348
        /*0764*/ 	.short	0x0100
        /*0766*/ 	.byte	0x04
	.zero		1


	//   ....[104]....
        /*0768*/ 	.word	0x00000ca0
        /*076c*/ 	.word	0x000000ff
        /*0770*/ 	.word	0x000001a0
        /*0774*/ 	.short	0x0100
        /*0776*/ 	.byte	0x04
	.zero		1


	//   ....[105]....
        /*0778*/ 	.word	0x00000cb0
        /*077c*/ 	.word	0x000000ff
        /*0780*/ 	.word	0x00000350
        /*0784*/ 	.short	0x0100
        /*0786*/ 	.byte	0x04
	.zero		1


	//   ....[106]....
        /*0788*/ 	.word	0x00000cc0
        /*078c*/ 	.word	0x000000ff
        /*0790*/ 	.word	0x000001a8
        /*0794*/ 	.short	0x0100
        /*0796*/ 	.byte	0x04
	.zero		1


	//   ....[107]....
        /*0798*/ 	.word	0x00000cd0
        /*079c*/ 	.word	0x000000ff
        /*07a0*/ 	.word	0x00000358
        /*07a4*/ 	.short	0x0100
        /*07a6*/ 	.byte	0x04
	.zero		1


	//   ....[108]....
        /*07a8*/ 	.word	0x00000e10
        /*07ac*/ 	.word	0x000000ff
        /*07b0*/ 	.word	0x00000360
        /*07b4*/ 	.short	0x0100
        /*07b6*/ 	.byte	0x04
	.zero		1


	//   ....[109]....
        /*07b8*/ 	.word	0x00000e20
        /*07bc*/ 	.word	0x000000ff
        /*07c0*/ 	.word	0x00000368
        /*07c4*/ 	.short	0x0100
        /*07c6*/ 	.byte	0x04
	.zero		1


	//   ....[110]....
        /*07c8*/ 	.word	0x00000f10
        /*07cc*/ 	.word	0x000000ff
        /*07d0*/ 	.word	0x00000370
        /*07d4*/ 	.short	0x0100
        /*07d6*/ 	.byte	0x06
	.zero		1


	//   ....[111]....
        /*07d8*/ 	.word	0x00000f20
        /*07dc*/ 	.word	0x000000ff
        /*07e0*/ 	.word	0x00000378
        /*07e4*/ 	.short	0x0100
        /*07e6*/ 	.byte	0x06
	.zero		1


	//   ....[112]....
        /*07e8*/ 	.word	0x00001060
        /*07ec*/ 	.word	0x000000ff
        /*07f0*/ 	.word	0x00000380
        /*07f4*/ 	.short	0x0100
        /*07f6*/ 	.byte	0x06
	.zero		1


	//   ....[113]....
        /*07f8*/ 	.word	0x00001070
        /*07fc*/ 	.word	0x000000ff
        /*0800*/ 	.word	0x00000390
        /*0804*/ 	.short	0x0100
        /*0806*/ 	.byte	0x06
	.zero		1


	//   ....[114]....
        /*0808*/ 	.word	0x00001080
        /*080c*/ 	.word	0x000000ff
        /*0810*/ 	.word	0x00000388
        /*0814*/ 	.short	0x0100
        /*0816*/ 	.byte	0x06
	.zero		1


	//   ....[115]....
        /*0818*/ 	.word	0x00001090
        /*081c*/ 	.word	0x000000ff
        /*0820*/ 	.word	0x00000398
        /*0824*/ 	.short	0x0100
        /*0826*/ 	.byte	0x06
	.zero		1


	//   ....[116]....
        /*0828*/ 	.word	0x000011c0
        /*082c*/ 	.word	0x000000ff
        /*0830*/ 	.word	0x000003a0
        /*0834*/ 	.short	0x0100
        /*0836*/ 	.byte	0x04
	.zero		1


	//   ....[117]....
        /*0838*/ 	.word	0x000011d0
        /*083c*/ 	.word	0x000000ff
        /*0840*/ 	.word	0x000003c0
        /*0844*/ 	.short	0x0100
        /*0846*/ 	.byte	0x04
	.zero		1


	//   ....[118]....
        /*0848*/ 	.word	0x000011e0
        /*084c*/ 	.word	0x000000ff
        /*0850*/ 	.word	0x000003a8
        /*0854*/ 	.short	0x0100
        /*0856*/ 	.byte	0x04
	.zero		1


	//   ....[119]....
        /*0858*/ 	.word	0x000011f0
        /*085c*/ 	.word	0x000000ff
        /*0860*/ 	.word	0x000003c8
        /*0864*/ 	.short	0x0100
        /*0866*/ 	.byte	0x04
	.zero		1


	//   ....[120]....
        /*0868*/ 	.word	0x00001200
        /*086c*/ 	.word	0x000000ff
        /*0870*/ 	.word	0x000003b0
        /*0874*/ 	.short	0x0100
        /*0876*/ 	.byte	0x04
	.zero		1


	//   ....[121]....
        /*0878*/ 	.word	0x00001210
        /*087c*/ 	.word	0x000000ff
        /*0880*/ 	.word	0x000003d0
        /*0884*/ 	.short	0x0100
        /*0886*/ 	.byte	0x04
	.zero		1


	//   ....[122]....
        /*0888*/ 	.word	0x00001220
        /*088c*/ 	.word	0x000000ff
        /*0890*/ 	.word	0x000003b8
        /*0894*/ 	.short	0x0100
        /*0896*/ 	.byte	0x04
	.zero		1


	//   ....[123]....
        /*0898*/ 	.word	0x00001230
        /*089c*/ 	.word	0x000000ff
        /*08a0*/ 	.word	0x000003d8
        /*08a4*/ 	.short	0x0100
        /*08a6*/ 	.byte	0x04
	.zero		1


	//   ....[124]....
        /*08a8*/ 	.word	0x00001320
        /*08ac*/ 	.word	0x000000ff
        /*08b0*/ 	.word	0x000003e0
        /*08b4*/ 	.short	0x0100
        /*08b6*/ 	.byte	0x04
	.zero		1


	//   ....[125]....
        /*08b8*/ 	.word	0x00001330
        /*08bc*/ 	.word	0x000000ff
        /*08c0*/ 	.word	0x000003f0
        /*08c4*/ 	.short	0x0100
        /*08c6*/ 	.byte	0x04
	.zero		1


	//   ....[126]....
        /*08c8*/ 	.word	0x00001340
        /*08cc*/ 	.word	0x000000ff
        /*08d0*/ 	.word	0x000003e8
        /*08d4*/ 	.short	0x0100
        /*08d6*/ 	.byte	0x04
	.zero		1


	//   ....[127]....
        /*08d8*/ 	.word	0x00001350
        /*08dc*/ 	.word	0x000000ff
        /*08e0*/ 	.word	0x000003f8
        /*08e4*/ 	.short	0x0100
        /*08e6*/ 	.byte	0x04
	.zero		1


	//   ....[128]....
        /*08e8*/ 	.word	0x00002070
        /*08ec*/ 	.word	0x00000000
        /*08f0*/ 	.word	0x000003f0
        /*08f4*/ 	.short	0x010a
        /*08f6*/ 	.byte	0xff
	.zero		1


	//   ....[129]....
        /*08f8*/ 	.word	0x000020a0
        /*08fc*/ 	.word	0x00000000
        /*0900*/ 	.word	0x000003e0
        /*0904*/ 	.short	0x0101
        /*0906*/ 	.byte	0xff
	.zero		1


	//   ....[130]....
        /*0908*/ 	.word	0x00002180
        /*090c*/ 	.word	0x000000ff
        /*0910*/ 	.word	0x000001b0
        /*0914*/ 	.short	0x010a
        /*0916*/ 	.byte	0x04
	.zero		1


	//   ....[131]....
        /*0918*/ 	.word	0x00002200
        /*091c*/ 	.word	0x000000ff
        /*0920*/ 	.word	0x000001b0
        /*0924*/ 	.short	0x010a
        /*0926*/ 	.byte	0x21
	.zero		1


	//   ....[132]....
        /*0928*/ 	.word	0x00002390
        /*092c*/ 	.word	0x000000ff
        /*0930*/ 	.word	0x000001b0
        /*0934*/ 	.short	0x010a
        /*0936*/ 	.byte	0x08
	.zero		1


	//   ....[133]....
        /*0938*/ 	.word	0x000024d0
        /*093c*/ 	.word	0x000000ff
        /*0940*/ 	.word	0x00000378
        /*0944*/ 	.short	0x0101
        /*0946*/ 	.byte	0x06
	.zero		1


	//   ....[134]....
        /*0948*/ 	.word	0x000024f0
        /*094c*/ 	.word	0x000000ff
        /*0950*/ 	.word	0x000001b0
        /*0954*/ 	.short	0x010a
        /*0956*/ 	.byte	0x04
	.zero		1


	//   ....[135]....
        /*0958*/ 	.word	0x00002570
        /*095c*/ 	.word	0x000000ff
        /*0960*/ 	.word	0x000001b0
        /*0964*/ 	.short	0x010a
        /*0966*/ 	.byte	0x11
	.zero		1


	//   ....[136]....
        /*0968*/ 	.word	0x00002700
        /*096c*/ 	.word	0x000000ff
        /*0970*/ 	.word	0x000001b0
        /*0974*/ 	.short	0x010a
        /*0976*/ 	.byte	0x07
	.zero		1


	//   ....[137]....
        /*0978*/ 	.word	0x00002870
        /*097c*/ 	.word	0x00000003
        /*0980*/ 	.word	0x00000380
        /*0984*/ 	.short	0x010a
        /*0986*/ 	.byte	0xff
	.zero		1


	//   ....[138]....
        /*0988*/ 	.word	0x000029c0
        /*098c*/ 	.word	0x00000000
        /*0990*/ 	.word	0x00000000
        /*0994*/ 	.short	0x0101
        /*0996*/ 	.byte	0xff
	.zero		1


	//   ....[139]....
        /*0998*/ 	.word	0x00002f60
        /*099c*/ 	.word	0x000000ff
        /*09a0*/ 	.word	0x00000000
        /*09a4*/ 	.short	0x010a
        /*09a6*/ 	.byte	0x04
	.zero		1


	//   ....[140]....
        /*09a8*/ 	.word	0x00002ff0
        /*09ac*/ 	.word	0x000000ff
        /*09b0*/ 	.word	0x00000000
        /*09b4*/ 	.short	0x010a
        /*09b6*/ 	.byte	0x05
	.zero		1


	//   ....[141]....
        /*09b8*/ 	.word	0x00003080
        /*09bc*/ 	.word	0x000000ff
        /*09c0*/ 	.word	0x00000000
        /*09c4*/ 	.short	0x010a
        /*09c6*/ 	.byte	0x05
	.zero		1


	//   ....[142]....
        /*09c8*/ 	.word	0x00003110
        /*09cc*/ 	.word	0x000000ff
        /*09d0*/ 	.word	0x00000000
        /*09d4*/ 	.short	0x010a
        /*09d6*/ 	.byte	0x05
	.zero		1


	//   ....[143]....
        /*09d8*/ 	.word	0x000031a0
        /*09dc*/ 	.word	0x000000ff
        /*09e0*/ 	.word	0x00000000
        /*09e4*/ 	.short	0x010a
        /*09e6*/ 	.byte	0x05
	.zero		1


	//   ....[144]....
        /*09e8*/ 	.word	0x00003230
        /*09ec*/ 	.word	0x000000ff
        /*09f0*/ 	.word	0x00000000
        /*09f4*/ 	.short	0x010a
        /*09f6*/ 	.byte	0x05
	.zero		1


	//   ....[145]....
        /*09f8*/ 	.word	0x000032c0
        /*09fc*/ 	.word	0x000000ff
        /*0a00*/ 	.word	0x00000000
        /*0a04*/ 	.short	0x010a
        /*0a06*/ 	.byte	0x05
	.zero		1


	//   ....[146]....
        /*0a08*/ 	.word	0x00003350
        /*0a0c*/ 	.word	0x000000ff
        /*0a10*/ 	.word	0x00000000
        /*0a14*/ 	.short	0x010a
        /*0a16*/ 	.byte	0x05
	.zero		1


	//   ....[147]....
        /*0a18*/ 	.word	0x000033e0
        /*0a1c*/ 	.word	0x000000ff
        /*0a20*/ 	.word	0x00000000
        /*0a24*/ 	.short	0x010a
        /*0a26*/ 	.byte	0x05
	.zero		1


	//   ....[148]....
        /*0a28*/ 	.word	0x00003470
        /*0a2c*/ 	.word	0x000000ff
        /*0a30*/ 	.word	0x00000000
        /*0a34*/ 	.short	0x010a
        /*0a36*/ 	.byte	0x05
	.zero		1


	//   ....[149]....
        /*0a38*/ 	.word	0x00003500
        /*0a3c*/ 	.word	0x000000ff
        /*0a40*/ 	.word	0x00000000
        /*0a44*/ 	.short	0x010a
        /*0a46*/ 	.byte	0x05
	.zero		1


	//   ....[150]....
        /*0a48*/ 	.word	0x00003590
        /*0a4c*/ 	.word	0x000000ff
        /*0a50*/ 	.word	0x00000000
        /*0a54*/ 	.short	0x010a
        /*0a56*/ 	.byte	0x05
	.zero		1


	//   ....[151]....
        /*0a58*/ 	.word	0x00003620
        /*0a5c*/ 	.word	0x000000ff
        /*0a60*/ 	.word	0x00000000
        /*0a64*/ 	.short	0x010a
        /*0a66*/ 	.byte	0x05
	.zero		1


	//   ....[152]....
        /*0a68*/ 	.word	0x000036b0
        /*0a6c*/ 	.word	0x000000ff
        /*0a70*/ 	.word	0x00000000
        /*0a74*/ 	.short	0x010a
        /*0a76*/ 	.byte	0x05
	.zero		1


	//   ....[153]....
        /*0a78*/ 	.word	0x00003740
        /*0a7c*/ 	.word	0x000000ff
        /*0a80*/ 	.word	0x00000000
        /*0a84*/ 	.short	0x010a
        /*0a86*/ 	.byte	0x05
	.zero		1


	//   ....[154]....
        /*0a88*/ 	.word	0x000037d0
        /*0a8c*/ 	.word	0x000000ff
        /*0a90*/ 	.word	0x00000000
        /*0a94*/ 	.short	0x010a
        /*0a96*/ 	.byte	0x05
	.zero		1


	//   ....[155]....
        /*0a98*/ 	.word	0x00003860
        /*0a9c*/ 	.word	0x000000ff
        /*0aa0*/ 	.word	0x00000000
        /*0aa4*/ 	.short	0x010a
        /*0aa6*/ 	.byte	0x05
	.zero		1


	//   ....[156]....
        /*0aa8*/ 	.word	0x000038f0
        /*0aac*/ 	.word	0x000000ff
        /*0ab0*/ 	.word	0x00000000
        /*0ab4*/ 	.short	0x010a
        /*0ab6*/ 	.byte	0x05
	.zero		1


	//   ....[157]....
        /*0ab8*/ 	.word	0x00003980
        /*0abc*/ 	.word	0x000000ff
        /*0ac0*/ 	.word	0x00000000
        /*0ac4*/ 	.short	0x010a
        /*0ac6*/ 	.byte	0x05
	.zero		1


	//   ....[158]....
        /*0ac8*/ 	.word	0x00003a10
        /*0acc*/ 	.word	0x000000ff
        /*0ad0*/ 	.word	0x00000000
        /*0ad4*/ 	.short	0x010a
        /*0ad6*/ 	.byte	0x05
	.zero		1


	//   ....[159]....
        /*0ad8*/ 	.word	0x00003aa0
        /*0adc*/ 	.word	0x000000ff
        /*0ae0*/ 	.word	0x00000000
        /*0ae4*/ 	.short	0x010a
        /*0ae6*/ 	.byte	0x05
	.zero		1


	//   ....[160]....
        /*0ae8*/ 	.word	0x00003b30
        /*0aec*/ 	.word	0x000000ff
        /*0af0*/ 	.word	0x00000000
        /*0af4*/ 	.short	0x010a
        /*0af6*/ 	.byte	0x05
	.zero		1


	//   ....[161]....
        /*0af8*/ 	.word	0x00003bc0
        /*0afc*/ 	.word	0x000000ff
        /*0b00*/ 	.word	0x00000000
        /*0b04*/ 	.short	0x010a
        /*0b06*/ 	.byte	0x05
	.zero		1


	//   ....[162]....
        /*0b08*/ 	.word	0x00003c50
        /*0b0c*/ 	.word	0x000000ff
        /*0b10*/ 	.word	0x00000000
        /*0b14*/ 	.short	0x010a
        /*0b16*/ 	.byte	0x05
	.zero		1


	//   ....[163]....
        /*0b18*/ 	.word	0x00003ce0
        /*0b1c*/ 	.word	0x000000ff
        /*0b20*/ 	.word	0x00000000
        /*0b24*/ 	.short	0x010a
        /*0b26*/ 	.byte	0x05
	.zero		1


	//   ....[164]....
        /*0b28*/ 	.word	0x00003d70
        /*0b2c*/ 	.word	0x000000ff
        /*0b30*/ 	.word	0x00000000
        /*0b34*/ 	.short	0x010a
        /*0b36*/ 	.byte	0x05
	.zero		1


	//   ....[165]....
        /*0b38*/ 	.word	0x00003e00
        /*0b3c*/ 	.word	0x000000ff
        /*0b40*/ 	.word	0x00000000
        /*0b44*/ 	.short	0x010a
        /*0b46*/ 	.byte	0x05
	.zero		1


	//   ....[166]....
        /*0b48*/ 	.word	0x00003e90
        /*0b4c*/ 	.word	0x000000ff
        /*0b50*/ 	.word	0x00000000
        /*0b54*/ 	.short	0x010a
        /*0b56*/ 	.byte	0x05
	.zero		1


	//   ....[167]....
        /*0b58*/ 	.word	0x00003f20
        /*0b5c*/ 	.word	0x000000ff
        /*0b60*/ 	.word	0x00000000
        /*0b64*/ 	.short	0x010a
        /*0b66*/ 	.byte	0x05
	.zero		1


	//   ....[168]....
        /*0b68*/ 	.word	0x00003fb0
        /*0b6c*/ 	.word	0x000000ff
        /*0b70*/ 	.word	0x00000000
        /*0b74*/ 	.short	0x010a
        /*0b76*/ 	.byte	0x05
	.zero		1


	//   ....[169]....
        /*0b78*/ 	.word	0x00004040
        /*0b7c*/ 	.word	0x000000ff
        /*0b80*/ 	.word	0x00000000
        /*0b84*/ 	.short	0x010a
        /*0b86*/ 	.byte	0x05
	.zero		1


	//   ....[170]....
        /*0b88*/ 	.word	0x000040d0
        /*0b8c*/ 	.word	0x000000ff
        /*0b90*/ 	.word	0x00000000
        /*0b94*/ 	.short	0x010a
        /*0b96*/ 	.byte	0x05
	.zero		1


	//   ....[171]....
        /*0b98*/ 	.word	0x00004160
        /*0b9c*/ 	.word	0x000000ff
        /*0ba0*/ 	.word	0x00000000
        /*0ba4*/ 	.short	0x010a
        /*0ba6*/ 	.byte	0x05
	.zero		1


	//   ....[172]....
        /*0ba8*/ 	.word	0x000041f0
        /*0bac*/ 	.word	0x000000ff
        /*0bb0*/ 	.word	0x00000000
        /*0bb4*/ 	.short	0x010a
        /*0bb6*/ 	.byte	0x05
	.zero		1


	//   ....[173]....
        /*0bb8*/ 	.word	0x00004280
        /*0bbc*/ 	.word	0x000000ff
        /*0bc0*/ 	.word	0x00000000
        /*0bc4*/ 	.short	0x010a
        /*0bc6*/ 	.byte	0x05
	.zero		1


	//   ....[174]....
        /*0bc8*/ 	.word	0x00004310
        /*0bcc*/ 	.word	0x000000ff
        /*0bd0*/ 	.word	0x00000000
        /*0bd4*/ 	.short	0x010a
        /*0bd6*/ 	.byte	0x05
	.zero		1


	//   ....[175]....
        /*0bd8*/ 	.word	0x000043a0
        /*0bdc*/ 	.word	0x000000ff
        /*0be0*/ 	.word	0x00000000
        /*0be4*/ 	.short	0x010a
        /*0be6*/ 	.byte	0x05
	.zero		1


	//   ....[176]....
        /*0be8*/ 	.word	0x00004430
        /*0bec*/ 	.word	0x000000ff
        /*0bf0*/ 	.word	0x00000000
        /*0bf4*/ 	.short	0x010a
        /*0bf6*/ 	.byte	0x05
	.zero		1


	//   ....[177]....
        /*0bf8*/ 	.word	0x000044c0
        /*0bfc*/ 	.word	0x000000ff
        /*0c00*/ 	.word	0x00000000
        /*0c04*/ 	.short	0x010a
        /*0c06*/ 	.byte	0x05
	.zero		1


	//   ....[178]....
        /*0c08*/ 	.word	0x00004550
        /*0c0c*/ 	.word	0x000000ff
        /*0c10*/ 	.word	0x00000000
        /*0c14*/ 	.short	0x010a
        /*0c16*/ 	.byte	0x05
	.zero		1


	//   ....[179]....
        /*0c18*/ 	.word	0x000045e0
        /*0c1c*/ 	.word	0x000000ff
        /*0c20*/ 	.word	0x00000000
        /*0c24*/ 	.short	0x010a
        /*0c26*/ 	.byte	0x05
	.zero		1


	//   ....[180]....
        /*0c28*/ 	.word	0x00004670
        /*0c2c*/ 	.word	0x000000ff
        /*0c30*/ 	.word	0x00000000
        /*0c34*/ 	.short	0x010a
        /*0c36*/ 	.byte	0x05
	.zero		1


	//   ....[181]....
        /*0c38*/ 	.word	0x00004700
        /*0c3c*/ 	.word	0x000000ff
        /*0c40*/ 	.word	0x00000000
        /*0c44*/ 	.short	0x010a
        /*0c46*/ 	.byte	0x05
	.zero		1


	//   ....[182]....
        /*0c48*/ 	.word	0x00004790
        /*0c4c*/ 	.word	0x000000ff
        /*0c50*/ 	.word	0x00000000
        /*0c54*/ 	.short	0x010a
        /*0c56*/ 	.byte	0x05
	.zero		1


	//   ....[183]....
        /*0c58*/ 	.word	0x00004820
        /*0c5c*/ 	.word	0x000000ff
        /*0c60*/ 	.word	0x00000000
        /*0c64*/ 	.short	0x010a
        /*0c66*/ 	.byte	0x05
	.zero		1


	//   ....[184]....
        /*0c68*/ 	.word	0x000048b0
        /*0c6c*/ 	.word	0x000000ff
        /*0c70*/ 	.word	0x00000000
        /*0c74*/ 	.short	0x010a
        /*0c76*/ 	.byte	0x05
	.zero		1


	//   ....[185]....
        /*0c78*/ 	.word	0x00004940
        /*0c7c*/ 	.word	0x000000ff
        /*0c80*/ 	.word	0x00000000
        /*0c84*/ 	.short	0x010a
        /*0c86*/ 	.byte	0x05
	.zero		1


	//   ....[186]....
        /*0c88*/ 	.word	0x000049d0
        /*0c8c*/ 	.word	0x000000ff
        /*0c90*/ 	.word	0x00000000
        /*0c94*/ 	.short	0x010a
        /*0c96*/ 	.byte	0x05
	.zero		1


	//   ....[187]....
        /*0c98*/ 	.word	0x00004a60
        /*0c9c*/ 	.word	0x000000ff
        /*0ca0*/ 	.word	0x00000000
        /*0ca4*/ 	.short	0x010a
        /*0ca6*/ 	.byte	0x05
	.zero		1


	//   ....[188]....
        /*0ca8*/ 	.word	0x00004af0
        /*0cac*/ 	.word	0x000000ff
        /*0cb0*/ 	.word	0x00000000
        /*0cb4*/ 	.short	0x010a
        /*0cb6*/ 	.byte	0x05
	.zero		1


	//   ....[189]....
        /*0cb8*/ 	.word	0x00004b80
        /*0cbc*/ 	.word	0x000000ff
        /*0cc0*/ 	.word	0x00000000
        /*0cc4*/ 	.short	0x010a
        /*0cc6*/ 	.byte	0x05
	.zero		1


	//   ....[190]....
        /*0cc8*/ 	.word	0x00004c10
        /*0ccc*/ 	.word	0x000000ff
        /*0cd0*/ 	.word	0x00000000
        /*0cd4*/ 	.short	0x010a
        /*0cd6*/ 	.byte	0x05
	.zero		1


	//   ....[191]....
        /*0cd8*/ 	.word	0x00004ca0
        /*0cdc*/ 	.word	0x000000ff
        /*0ce0*/ 	.word	0x00000000
        /*0ce4*/ 	.short	0x010a
        /*0ce6*/ 	.byte	0x05
	.zero		1


	//   ....[192]....
        /*0ce8*/ 	.word	0x00004d40
        /*0cec*/ 	.word	0x00000000
        /*0cf0*/ 	.word	0x00000000
        /*0cf4*/ 	.short	0x010a
        /*0cf6*/ 	.byte	0xff
	.zero		1


	//   ....[193]....
        /*0cf8*/ 	.word	0x00004e60
        /*0cfc*/ 	.word	0x00000002
        /*0d00*/ 	.word	0x000003e0
        /*0d04*/ 	.short	0x010a
        /*0d06*/ 	.byte	0xff
	.zero		1


	//   ....[194]....
        /*0d08*/ 	.word	0x00004ed0
        /*0d0c*/ 	.word	0x00000002
        /*0d10*/ 	.word	0x00000000
        /*0d14*/ 	.short	0x0101
        /*0d16*/ 	.byte	0xff
	.zero		1


	//   ....[195]....
        /*0d18*/ 	.word	0x00004ef0
        /*0d1c*/ 	.word	0x000000ff
        /*0d20*/ 	.word	0x00000390
        /*0d24*/ 	.short	0x010a
        /*0d26*/ 	.byte	0x04
	.zero		1


	//   ....[196]....
        /*0d28*/ 	.word	0x00005010
        /*0d2c*/ 	.word	0x00000002
        /*0d30*/ 	.word	0x00000380
        /*0d34*/ 	.short	0x010a
        /*0d36*/ 	.byte	0xff
	.zero		1


	//   ....[197]....
        /*0d38*/ 	.word	0x00005110
        /*0d3c*/ 	.word	0x00000002
        /*0d40*/ 	.word	0x00000000
        /*0d44*/ 	.short	0x0101
        /*0d46*/ 	.byte	0xff
	.zero		1


	//   ....[198]....
        /*0d48*/ 	.word	0x000051a0
        /*0d4c*/ 	.word	0x000000ff
        /*0d50*/ 	.word	0x00000390
        /*0d54*/ 	.short	0x0106
        /*0d56*/ 	.byte	0x04
	.zero		1


	//   ....[199]....
        /*0d58*/ 	.word	0x000051c0
        /*0d5c*/ 	.word	0x000000ff
        /*0d60*/ 	.word	0x00000390
        /*0d64*/ 	.short	0x010a
        /*0d66*/ 	.byte	0x04
	.zero		1


	//   ....[200]....
        /*0d68*/ 	.word	0x00005250
        /*0d6c*/ 	.word	0x000000ff
        /*0d70*/ 	.word	0x00000390
        /*0d74*/ 	.short	0x0106
        /*0d76*/ 	.byte	0x07
	.zero		1


	//   ....[201]....
        /*0d78*/ 	.word	0x00005290
        /*0d7c*/ 	.word	0x00000000
        /*0d80*/ 	.word	0x00000390
        /*0d84*/ 	.short	0x010a
        /*0d86*/ 	.byte	0xff
	.zero		1


	//   ....[202]....
        /*0d88*/ 	.word	0x00005780
        /*0d8c*/ 	.word	0x00000000
        /*0d90*/ 	.word	0x00000380
        /*0d94*/ 	.short	0x010a
        /*0d96*/ 	.byte	0xff
	.zero		1


	//   ....[203]....
        /*0d98*/ 	.word	0x00005880
        /*0d9c*/ 	.word	0x00000003
        /*0da0*/ 	.word	0x00000000
        /*0da4*/ 	.short	0x0101
        /*0da6*/ 	.byte	0xff
	.zero		1


	//   ....[204]....
        /*0da8*/ 	.word	0x00005890
        /*0dac*/ 	.word	0x000000ff
        /*0db0*/ 	.word	0x00000000
        /*0db4*/ 	.short	0x010a
        /*0db6*/ 	.byte	0x04
	.zero		1


	//   ....[205]....
        /*0db8*/ 	.word	0x000058b0
        /*0dbc*/ 	.word	0x000000ff
        /*0dc0*/ 	.word	0x000003c0
        /*0dc4*/ 	.short	0x010a
        /*0dc6*/ 	.byte	0x13
	.zero		1


	//   ....[206]....
        /*0dc8*/ 	.word	0x000059f0
        /*0dcc*/ 	.word	0x000000ff
        /*0dd0*/ 	.word	0x00000000
        /*0dd4*/ 	.short	0x010a
        /*0dd6*/ 	.byte	0x06
	.zero		1


	//   ....[207]....
        /*0dd8*/ 	.word	0x00005af0
        /*0ddc*/ 	.word	0x000000ff
        /*0de0*/ 	.word	0x00000000
        /*0de4*/ 	.short	0x010a
        /*0de6*/ 	.byte	0x04
	.zero		1


	//   ....[208]....
        /*0de8*/ 	.word	0x00005cd0
        /*0dec*/ 	.word	0x000000ff
        /*0df0*/ 	.word	0x00000000
        /*0df4*/ 	.short	0x010a
        /*0df6*/ 	.byte	0x04
	.zero		1


	//   ....[209]....
        /*0df8*/ 	.word	0x00005d60
        /*0dfc*/ 	.word	0x000000ff
        /*0e00*/ 	.word	0x00000000
        /*0e04*/ 	.short	0x010a
        /*0e06*/ 	.byte	0x05
	.zero		1


	//   ....[210]....
        /*0e08*/ 	.word	0x00005df0
        /*0e0c*/ 	.word	0x000000ff
        /*0e10*/ 	.word	0x00000000
        /*0e14*/ 	.short	0x010a
        /*0e16*/ 	.byte	0x05
	.zero		1


	//   ....[211]....
        /*0e18*/ 	.word	0x00005e80
        /*0e1c*/ 	.word	0x000000ff
        /*0e20*/ 	.word	0x00000000
        /*0e24*/ 	.short	0x010a
        /*0e26*/ 	.byte	0x04
	.zero		1


	//   ....[212]....
        /*0e28*/ 	.word	0x00006320
        /*0e2c*/ 	.word	0x0000000c
        /*0e30*/ 	.word	0x00000380
        /*0e34*/ 	.short	0x010a
        /*0e36*/ 	.byte	0xff
	.zero		1


	//   ....[213]....
        /*0e38*/ 	.word	0x00006490
        /*0e3c*/ 	.word	0x00000000
        /*0e40*/ 	.word	0x00000000
        /*0e44*/ 	.short	0x0101
        /*0e46*/ 	.byte	0xff
	.zero		1


	//   ....[214]....
        /*0e48*/ 	.word	0x00006900
        /*0e4c*/ 	.word	0x000000ff
        /*0e50*/ 	.word	0x00000378
        /*0e54*/ 	.short	0x010a
        /*0e56*/ 	.byte	0x11
	.zero		1


	//   ....[215]....
        /*0e58*/ 	.word	0x00006a80
        /*0e5c*/ 	.word	0x000000ff
        /*0e60*/ 	.word	0x00000368
        /*0e64*/ 	.short	0x010a
        /*0e66*/ 	.byte	0x11
	.zero		1


	//   ....[216]....
        /*0e68*/ 	.word	0x00006c90
        /*0e6c*/ 	.word	0x000000ff
        /*0e70*/ 	.word	0x00000360
        /*0e74*/ 	.short	0x010b
        /*0e76*/ 	.byte	0x11
	.zero		1


	//   ....[217]....
        /*0e78*/ 	.word	0x00006ca0
        /*0e7c*/ 	.word	0x000000ff
        /*0e80*/ 	.word	0x00000000
        /*0e84*/ 	.short	0x0101
        /*0e86*/ 	.byte	0x30
	.zero		1


	//   ....[218]....
        /*0e88*/ 	.word	0x00006ce0
        /*0e8c*/ 	.word	0x00000000
        /*0e90*/ 	.word	0x00000368
        /*0e94*/ 	.short	0x010a
        /*0e96*/ 	.byte	0xff
	.zero		1


	//   ....[219]....
        /*0e98*/ 	.word	0x00007010
        /*0e9c*/ 	.word	0x00000003
        /*0ea0*/ 	.word	0x00000380
        /*0ea4*/ 	.short	0x010a
        /*0ea6*/ 	.byte	0xff
	.zero		1


	//   ....[220]....
        /*0ea8*/ 	.word	0x00007190
        /*0eac*/ 	.word	0x00000000
        /*0eb0*/ 	.word	0x00000000
        /*0eb4*/ 	.short	0x0101
        /*0eb6*/ 	.byte	0xff
	.zero		1


	//   ....[221]....
        /*0eb8*/ 	.word	0x00007bf0
        /*0ebc*/ 	.word	0x000000ff
        /*0ec0*/ 	.word	0x00000360
        /*0ec4*/ 	.short	0x010a
        /*0ec6*/ 	.byte	0x2c
	.zero		1


	//   ....[222]....
        /*0ec8*/ 	.word	0x00007c00
        /*0ecc*/ 	.word	0x00000010
        /*0ed0*/ 	.word	0x000003a0
        /*0ed4*/ 	.short	0x010a
        /*0ed6*/ 	.byte	0xff
	.zero		1


	//   ....[223]....
        /*0ed8*/ 	.word	0x00007db0
        /*0edc*/ 	.word	0x000000ff
        /*0ee0*/ 	.word	0x00000360
        /*0ee4*/ 	.short	0x010a
        /*0ee6*/ 	.byte	0x2c
	.zero		1


	//   ....[224]....
        /*0ee8*/ 	.word	0x00007e90
        /*0eec*/ 	.word	0x000000ff
        /*0ef0*/ 	.word	0x00000000
        /*0ef4*/ 	.short	0x0101
        /*0ef6*/ 	.byte	0x04
	.zero		1


	//   ....[225]....
        /*0ef8*/ 	.word	0x00007ef0
        /*0efc*/ 	.word	0x00000010
        /*0f00*/ 	.word	0x000003a0
        /*0f04*/ 	.short	0x010a
        /*0f06*/ 	.byte	0xff
	.zero		1


	//   ....[226]....
        /*0f08*/ 	.word	0x000081b0
        /*0f0c*/ 	.word	0x000000ff
        /*0f10*/ 	.word	0x00000000
        /*0f14*/ 	.short	0x0101
        /*0f16*/ 	.byte	0x04
	.zero		1


	//   ....[227]....
        /*0f18*/ 	.word	0x00008bb0
        /*0f1c*/ 	.word	0x00000000
        /*0f20*/ 	.word	0x000003f0
        /*0f24*/ 	.short	0x010a
        /*0f26*/ 	.byte	0xff
	.zero		1


	//   ....[228]....
        /*0f28*/ 	.word	0x00008c10
        /*0f2c*/ 	.word	0x00000000
        /*0f30*/ 	.word	0x000001b0
        /*0f34*/ 	.short	0x010a
        /*0f36*/ 	.byte	0xff
	.zero		1


	//   ....[229]....
        /*0f38*/ 	.word	0x00008c70
        /*0f3c*/ 	.word	0x00000000
        /*0f40*/ 	.word	0x000001b0
        /*0f44*/ 	.short	0x010a
        /*0f46*/ 	.byte	0xff
	.zero		1


	//   ....[230]....
        /*0f48*/ 	.word	0x00008cc0
        /*0f4c*/ 	.word	0x00000003
        /*0f50*/ 	.word	0x00000380
        /*0f54*/ 	.short	0x010a
        /*0f56*/ 	.byte	0xff
	.zero		1


	//   ....[231]....
        /*0f58*/ 	.word	0x00008d20
        /*0f5c*/ 	.word	0x00000000
        /*0f60*/ 	.word	0x00000000
        /*0f64*/ 	.short	0x010a
        /*0f66*/ 	.byte	0xff
	.zero		1


	//   ....[232]....
        /*0f68*/ 	.word	0x00008d80
        /*0f6c*/ 	.word	0x00000000
        /*0f70*/ 	.word	0x00000000
        /*0f74*/ 	.short	0x010a
        /*0f76*/ 	.byte	0xff
	.zero		1


	//   ....[233]....
        /*0f78*/ 	.word	0x00008de0
        /*0f7c*/ 	.word	0x00000000
        /*0f80*/ 	.word	0x00000000
        /*0f84*/ 	.short	0x010a
        /*0f86*/ 	.byte	0xff
	.zero		1


	//   ....[234]....
        /*0f88*/ 	.word	0x00008e40
        /*0f8c*/ 	.word	0x00000000
        /*0f90*/ 	.word	0x00000000
        /*0f94*/ 	.short	0x010a
        /*0f96*/ 	.byte	0xff
	.zero		1


	//   ....[235]....
        /*0f98*/ 	.word	0x00008ea0
        /*0f9c*/ 	.word	0x00000000
        /*0fa0*/ 	.word	0x00000000
        /*0fa4*/ 	.short	0x010a
        /*0fa6*/ 	.byte	0xff
	.zero		1


	//   ....[236]....
        /*0fa8*/ 	.word	0x00008f00
        /*0fac*/ 	.word	0x00000000
        /*0fb0*/ 	.word	0x00000000
        /*0fb4*/ 	.short	0x010a
        /*0fb6*/ 	.byte	0xff
	.zero		1


	//   ....[237]....
        /*0fb8*/ 	.word	0x00008f60
        /*0fbc*/ 	.word	0x00000000
        /*0fc0*/ 	.word	0x00000000
        /*0fc4*/ 	.short	0x010a
        /*0fc6*/ 	.byte	0xff
	.zero		1


	//   ....[238]....
        /*0fc8*/ 	.word	0x00008fc0
        /*0fcc*/ 	.word	0x00000000
        /*0fd0*/ 	.word	0x00000000
        /*0fd4*/ 	.short	0x010a
        /*0fd6*/ 	.byte	0xff
	.zero		1


	//   ....[239]....
        /*0fd8*/ 	.word	0x00009020
        /*0fdc*/ 	.word	0x00000000
        /*0fe0*/ 	.word	0x00000000
        /*0fe4*/ 	.short	0x010a
        /*0fe6*/ 	.byte	0xff
	.zero		1


	//   ....[240]....
        /*0fe8*/ 	.word	0x00009080
        /*0fec*/ 	.word	0x00000000
        /*0ff0*/ 	.word	0x00000000
        /*0ff4*/ 	.short	0x010a
        /*0ff6*/ 	.byte	0xff
	.zero		1


	//   ....[241]....
        /*0ff8*/ 	.word	0x000090e0
        /*0ffc*/ 	.word	0x00000000
        /*1000*/ 	.word	0x00000000
        /*1004*/ 	.short	0x010a
        /*1006*/ 	.byte	0xff
	.zero		1


	//   ....[242]....
        /*1008*/ 	.word	0x00009140
        /*100c*/ 	.word	0x00000000
        /*1010*/ 	.word	0x00000000
        /*1014*/ 	.short	0x010a
        /*1016*/ 	.byte	0xff
	.zero		1


	//   ....[243]....
        /*1018*/ 	.word	0x000091a0
        /*101c*/ 	.word	0x00000000
        /*1020*/ 	.word	0x00000000
        /*1024*/ 	.short	0x010a
        /*1026*/ 	.byte	0xff
	.zero		1


	//   ....[244]....
        /*1028*/ 	.word	0x00009200
        /*102c*/ 	.word	0x00000000
        /*1030*/ 	.word	0x00000000
        /*1034*/ 	.short	0x010a
        /*1036*/ 	.byte	0xff
	.zero		1


	//   ....[245]....
        /*1038*/ 	.word	0x00009260
        /*103c*/ 	.word	0x00000000
        /*1040*/ 	.word	0x00000000
        /*1044*/ 	.short	0x010a
        /*1046*/ 	.byte	0xff
	.zero		1


	//   ....[246]....
        /*1048*/ 	.word	0x000092c0
        /*104c*/ 	.word	0x00000000
        /*1050*/ 	.word	0x00000000
        /*1054*/ 	.short	0x010a
        /*1056*/ 	.byte	0xff
	.zero		1


	//   ....[247]....
        /*1058*/ 	.word	0x00009320
        /*105c*/ 	.word	0x00000000
        /*1060*/ 	.word	0x00000000
        /*1064*/ 	.short	0x010a
        /*1066*/ 	.byte	0xff
	.zero		1


	//   ....[248]....
        /*1068*/ 	.word	0x00009380
        /*106c*/ 	.word	0x00000000
        /*1070*/ 	.word	0x00000000
        /*1074*/ 	.short	0x010a
        /*1076*/ 	.byte	0xff
	.zero		1


	//   ....[249]....
        /*1078*/ 	.word	0x000093e0
        /*107c*/ 	.word	0x00000000
        /*1080*/ 	.word	0x00000000
        /*1084*/ 	.short	0x010a
        /*1086*/ 	.byte	0xff
	.zero		1


	//   ....[250]....
        /*1088*/ 	.word	0x00009440
        /*108c*/ 	.word	0x00000000
        /*1090*/ 	.word	0x00000000
        /*1094*/ 	.short	0x010a
        /*1096*/ 	.byte	0xff
	.zero		1


	//   ....[251]....
        /*1098*/ 	.word	0x000094a0
        /*109c*/ 	.word	0x00000000
        /*10a0*/ 	.word	0x00000000
        /*10a4*/ 	.short	0x010a
        /*10a6*/ 	.byte	0xff
	.zero		1


	//   ....[252]....
        /*10a8*/ 	.word	0x00009500
        /*10ac*/ 	.word	0x00000000
        /*10b0*/ 	.word	0x00000000
        /*10b4*/ 	.short	0x010a
        /*10b6*/ 	.byte	0xff
	.zero		1


	//   ....[253]....
        /*10b8*/ 	.word	0x00009560
        /*10bc*/ 	.word	0x00000000
        /*10c0*/ 	.word	0x00000000
        /*10c4*/ 	.short	0x010a
        /*10c6*/ 	.byte	0xff
	.zero		1


	//   ....[254]....
        /*10c8*/ 	.word	0x000095c0
        /*10cc*/ 	.word	0x00000000
        /*10d0*/ 	.word	0x00000000
        /*10d4*/ 	.short	0x010a
        /*10d6*/ 	.byte	0xff
	.zero		1


	//   ....[255]....
        /*10d8*/ 	.word	0x00009620
        /*10dc*/ 	.word	0x00000000
        /*10e0*/ 	.word	0x00000000
        /*10e4*/ 	.short	0x010a
        /*10e6*/ 	.byte	0xff
	.zero		1


	//   ....[0]....
        /*10e8*/ 	.word	0x00009680
        /*10ec*/ 	.word	0x00000000
        /*10f0*/ 	.word	0x00000000
        /*10f4*/ 	.short	0x010a
        /*10f6*/ 	.byte	0xff
	.zero		1


	//   ....[1]....
        /*10f8*/ 	.word	0x000096e0
        /*10fc*/ 	.word	0x00000000
        /*1100*/ 	.word	0x00000000
        /*1104*/ 	.short	0x010a
        /*1106*/ 	.byte	0xff
	.zero		1


	//   ....[2]....
        /*1108*/ 	.word	0x00009740
        /*110c*/ 	.word	0x00000000
        /*1110*/ 	.word	0x00000000
        /*1114*/ 	.short	0x010a
        /*1116*/ 	.byte	0xff
	.zero		1


	//   ....[3]....
        /*1118*/ 	.word	0x000097a0
        /*111c*/ 	.word	0x00000000
        /*1120*/ 	.word	0x00000000
        /*1124*/ 	.short	0x010a
        /*1126*/ 	.byte	0xff
	.zero		1


	//   ....[4]....
        /*1128*/ 	.word	0x00009800
        /*112c*/ 	.word	0x00000000
        /*1130*/ 	.word	0x00000000
        /*1134*/ 	.short	0x010a
        /*1136*/ 	.byte	0xff
	.zero		1


	//   ....[5]....
        /*1138*/ 	.word	0x00009860
        /*113c*/ 	.word	0x00000000
        /*1140*/ 	.word	0x00000000
        /*1144*/ 	.short	0x010a
        /*1146*/ 	.byte	0xff
	.zero		1


	//   ....[6]....
        /*1148*/ 	.word	0x000098c0
        /*114c*/ 	.word	0x00000000
        /*1150*/ 	.word	0x00000000
        /*1154*/ 	.short	0x010a
        /*1156*/ 	.byte	0xff
	.zero		1


	//   ....[7]....
        /*1158*/ 	.word	0x00009920
        /*115c*/ 	.word	0x00000000
        /*1160*/ 	.word	0x00000000
        /*1164*/ 	.short	0x010a
        /*1166*/ 	.byte	0xff
	.zero		1


	//   ....[8]....
        /*1168*/ 	.word	0x00009980
        /*116c*/ 	.word	0x00000000
        /*1170*/ 	.word	0x00000000
        /*1174*/ 	.short	0x010a
        /*1176*/ 	.byte	0xff
	.zero		1


	//   ....[9]....
        /*1178*/ 	.word	0x000099e0
        /*117c*/ 	.word	0x00000000
        /*1180*/ 	.word	0x00000000
        /*1184*/ 	.short	0x010a
        /*1186*/ 	.byte	0xff
	.zero		1


	//   ....[10]....
        /*1188*/ 	.word	0x00009a40
        /*118c*/ 	.word	0x00000000
        /*1190*/ 	.word	0x00000000
        /*1194*/ 	.short	0x010a
        /*1196*/ 	.byte	0xff
	.zero		1


	//   ....[11]....
        /*1198*/ 	.word	0x00009aa0
        /*119c*/ 	.word	0x00000000
        /*11a0*/ 	.word	0x00000000
        /*11a4*/ 	.short	0x010a
        /*11a6*/ 	.byte	0xff
	.zero		1


	//   ....[12]....
        /*11a8*/ 	.word	0x00009b00
        /*11ac*/ 	.word	0x00000000
        /*11b0*/ 	.word	0x00000000
        /*11b4*/ 	.short	0x010a
        /*11b6*/ 	.byte	0xff
	.zero		1


	//   ....[13]....
        /*11b8*/ 	.word	0x00009b60
        /*11bc*/ 	.word	0x00000000
        /*11c0*/ 	.word	0x00000000
        /*11c4*/ 	.short	0x010a
        /*11c6*/ 	.byte	0xff
	.zero		1


	//   ....[14]....
        /*11c8*/ 	.word	0x00009bc0
        /*11cc*/ 	.word	0x00000000
        /*11d0*/ 	.word	0x00000000
        /*11d4*/ 	.short	0x010a
        /*11d6*/ 	.byte	0xff
	.zero		1


	//   ....[15]....
        /*11d8*/ 	.word	0x00009c20
        /*11dc*/ 	.word	0x00000000
        /*11e0*/ 	.word	0x00000000
        /*11e4*/ 	.short	0x010a
        /*11e6*/ 	.byte	0xff
	.zero		1


	//   ....[16]....
        /*11e8*/ 	.word	0x00009c80
        /*11ec*/ 	.word	0x00000000
        /*11f0*/ 	.word	0x00000000
        /*11f4*/ 	.short	0x010a
        /*11f6*/ 	.byte	0xff
	.zero		1


	//   ....[17]....
        /*11f8*/ 	.word	0x00009ce0
        /*11fc*/ 	.word	0x00000000
        /*1200*/ 	.word	0x00000000
        /*1204*/ 	.short	0x010a
        /*1206*/ 	.byte	0xff
	.zero		1


	//   ....[18]....
        /*1208*/ 	.word	0x00009d40
        /*120c*/ 	.word	0x00000000
        /*1210*/ 	.word	0x00000000
        /*1214*/ 	.short	0x010a
        /*1216*/ 	.byte	0xff
	.zero		1


	//   ....[19]....
        /*1218*/ 	.word	0x00009da0
        /*121c*/ 	.word	0x00000000
        /*1220*/ 	.word	0x00000000
        /*1224*/ 	.short	0x010a
        /*1226*/ 	.byte	0xff
	.zero		1


	//   ....[20]....
        /*1228*/ 	.word	0x00009e00
        /*122c*/ 	.word	0x00000000
        /*1230*/ 	.word	0x00000000
        /*1234*/ 	.short	0x010a
        /*1236*/ 	.byte	0xff
	.zero		1


	//   ....[21]....
        /*1238*/ 	.word	0x00009e60
        /*123c*/ 	.word	0x00000000
        /*1240*/ 	.word	0x00000000
        /*1244*/ 	.short	0x010a
        /*1246*/ 	.byte	0xff
	.zero		1


	//   ....[22]....
        /*1248*/ 	.word	0x00009ec0
        /*124c*/ 	.word	0x00000000
        /*1250*/ 	.word	0x00000000
        /*1254*/ 	.short	0x010a
        /*1256*/ 	.byte	0xff
	.zero		1


	//   ....[23]....
        /*1258*/ 	.word	0x00009f20
        /*125c*/ 	.word	0x00000000
        /*1260*/ 	.word	0x00000000
        /*1264*/ 	.short	0x010a
        /*1266*/ 	.byte	0xff
	.zero		1


	//   ....[24]....
        /*1268*/ 	.word	0x00009f80
        /*126c*/ 	.word	0x00000000
        /*1270*/ 	.word	0x00000000
        /*1274*/ 	.short	0x010a
        /*1276*/ 	.byte	0xff
	.zero		1


	//   ....[25]....
        /*1278*/ 	.word	0x00009fe0
        /*127c*/ 	.word	0x00000000
        /*1280*/ 	.word	0x00000000
        /*1284*/ 	.short	0x010a
        /*1286*/ 	.byte	0xff
	.zero		1


	//   ....[26]....
        /*1288*/ 	.word	0x0000a040
        /*128c*/ 	.word	0x00000000
        /*1290*/ 	.word	0x00000000
        /*1294*/ 	.short	0x010a
        /*1296*/ 	.byte	0xff
	.zero		1


	//   ....[27]....
        /*1298*/ 	.word	0x0000a0a0
        /*129c*/ 	.word	0x00000000
        /*12a0*/ 	.word	0x00000000
        /*12a4*/ 	.short	0x010a
        /*12a6*/ 	.byte	0xff
	.zero		1


	//   ....[28]....
        /*12a8*/ 	.word	0x0000a0f0
        /*12ac*/ 	.word	0x00000002
        /*12b0*/ 	.word	0x000003e0
        /*12b4*/ 	.short	0x010a
        /*12b6*/ 	.byte	0xff
	.zero		1


	//   ....[29]....
        /*12b8*/ 	.word	0x0000a150
        /*12bc*/ 	.word	0x00000002
        /*12c0*/ 	.word	0x00000390
        /*12c4*/ 	.short	0x010a
        /*12c6*/ 	.byte	0xff
	.zero		1


	//   ....[30]....
        /*12c8*/ 	.word	0x0000a1a0
        /*12cc*/ 	.word	0x00000002
        /*12d0*/ 	.word	0x00000380
        /*12d4*/ 	.short	0x010a
        /*12d6*/ 	.byte	0xff
	.zero		1


	//   ....[31]....
        /*12d8*/ 	.word	0x0000a200
        /*12dc*/ 	.word	0x00000000
        /*12e0*/ 	.word	0x00000390
        /*12e4*/ 	.short	0x010a
        /*12e6*/ 	.byte	0xff
	.zero		1


	//   ....[32]....
        /*12e8*/ 	.word	0x0000a250
        /*12ec*/ 	.word	0x00000000
        /*12f0*/ 	.word	0x00000380
        /*12f4*/ 	.short	0x010a
        /*12f6*/ 	.byte	0xff
	.zero		1


	//   ....[33]....
        /*12f8*/ 	.word	0x0000a2b0
        /*12fc*/ 	.word	0x00000002
        /*1300*/ 	.word	0x000003c0
        /*1304*/ 	.short	0x010a
        /*1306*/ 	.byte	0xff
	.zero		1


	//   ....[34]....
        /*1308*/ 	.word	0x0000a310
        /*130c*/ 	.word	0x00000000
        /*1310*/ 	.word	0x00000000
        /*1314*/ 	.short	0x010a
        /*1316*/ 	.byte	0xff
	.zero		1


	//   ....[35]....
        /*1318*/ 	.word	0x0000a370
        /*131c*/ 	.word	0x00000000
        /*1320*/ 	.word	0x00000000
        /*1324*/ 	.short	0x010a
        /*1326*/ 	.byte	0xff
	.zero		1


	//   ....[36]....
        /*1328*/ 	.word	0x0000a3d0
        /*132c*/ 	.word	0x00000000
        /*1330*/ 	.word	0x00000000
        /*1334*/ 	.short	0x010a
        /*1336*/ 	.byte	0xff
	.zero		1


	//   ....[37]....
        /*1338*/ 	.word	0x0000a430
        /*133c*/ 	.word	0x00000000
        /*1340*/ 	.word	0x00000000
        /*1344*/ 	.short	0x010a
        /*1346*/ 	.byte	0xff
	.zero		1


	//   ....[38]....
        /*1348*/ 	.word	0x0000a490
        /*134c*/ 	.word	0x00000000
        /*1350*/ 	.word	0x00000000
        /*1354*/ 	.short	0x010a
        /*1356*/ 	.byte	0xff
	.zero		1


	//   ....[39]....
        /*1358*/ 	.word	0x0000a4e0
        /*135c*/ 	.word	0x0000000c
        /*1360*/ 	.word	0x00000380
        /*1364*/ 	.short	0x010a
        /*1366*/ 	.byte	0xff
	.zero		1


	//   ....[40]....
        /*1368*/ 	.word	0x0000a540
        /*136c*/ 	.word	0x00000000
        /*1370*/ 	.word	0x00000378
        /*1374*/ 	.short	0x010a
        /*1376*/ 	.byte	0xff
	.zero		1


	//   ....[41]....
        /*1378*/ 	.word	0x0000a5a0
        /*137c*/ 	.word	0x00000000
        /*1380*/ 	.word	0x00000368
        /*1384*/ 	.short	0x010a
        /*1386*/ 	.byte	0xff
	.zero		1


	//   ....[42]....
        /*1388*/ 	.word	0x0000a5f0
        /*138c*/ 	.word	0x00000003
        /*1390*/ 	.word	0x00000380
        /*1394*/ 	.short	0x010a
        /*1396*/ 	.byte	0xff
	.zero		1


	//   ....[43]....
        /*1398*/ 	.word	0x0000a650
        /*139c*/ 	.word	0x00000000
        /*13a0*/ 	.word	0x00000360
        /*13a4*/ 	.short	0x010a
        /*13a6*/ 	.byte	0xff
	.zero		1


	//   ....[44]....
        /*13a8*/ 	.word	0x0000a6a0
        /*13ac*/ 	.word	0x00000010
        /*13b0*/ 	.word	0x000003a0
        /*13b4*/ 	.short	0x010a
        /*13b6*/ 	.byte	0xff
	.zero		1


	//----- nvinfo : EIATTR_NUM_MBARRIERS
	.align		4
.L_47:
        /*13b8*/ 	.byte	0x03, 0x38
        /*13ba*/ 	.short	0x0080


	//----- nvinfo : EIATTR_EXIT_INSTR_OFFSETS
	.align		4
        /*13bc*/ 	.byte	0x04, 0x1c
        /*13be*/ 	.short	(.L_49 - .L_48)


	//   ....[0]....
.L_48:
        /*13c0*/ 	.word	0x00004d70


	//   ....[1]....
        /*13c4*/ 	.word	0x00005260


	//   ....[2]....
        /*13c8*/ 	.word	0x000052c0


	//   ....[3]....
        /*13cc*/ 	.word	0x000060e0


	//   ....[4]....
        /*13d0*/ 	.word	0x00006d10


	//   ....[5]....
        /*13d4*/ 	.word	0x00006d50


	//   ....[6]....
        /*13d8*/ 	.word	0x00008ba0


	//----- nvinfo : EIATTR_MAX_THREADS
	.align		4
.L_49:
        /*13dc*/ 	.byte	0x04, 0x05
        /*13de*/ 	.short	(.L_51 - .L_50)
.L_50:
        /*13e0*/ 	.word	0x00000100
        /*13e4*/ 	.word	0x00000001
        /*13e8*/ 	.word	0x00000001


	//----- nvinfo : EIATTR_CRS_STACK_SIZE
	.align		4
.L_51:
        /*13ec*/ 	.byte	0x04, 0x1e
        /*13ee*/ 	.short	(.L_53 - .L_52)
.L_52:
        /*13f0*/ 	.word	0x00000000


	//----- nvinfo : EIATTR_CBANK_PARAM_SIZE
	.align		4
.L_53:
        /*13f4*/ 	.byte	0x03, 0x19
        /*13f6*/ 	.short	0x0800


	//----- nvinfo : EIATTR_PARAM_CBANK
	.align		4
        /*13f8*/ 	.byte	0x04, 0x0a
        /*13fa*/ 	.short	(.L_55 - .L_54)
	.align		4
.L_54:
        /*13fc*/ 	.word	index@(.nv.constant0._ZN7cutlass13device_kernelINS_4gemm6kernel13GemmUniversalIN4cute5tupleIJiiiiEEENS1_10collective13CollectiveMmaINS1_35MainloopSm100TmaUmmaWarpSpecializedILi54ELi2ELi4ENS5_IJNS4_1CILi4EEENSA_ILi2EEENSA_ILi1EEEEEEEENS5_IJNSA_ILi64EEESG_NSA_ILi32EEEEEEaNS5_IJlSD_lEEEaSJ_NS4_8TiledMMAINS4_8MMA_AtomIJNS4_15SM100_MMA_S8_SSIaaiLi64ELi64ELNS4_4UMMA5MajorE0ELSO_0ELNSN_8SaturateE0EEEEEENS4_6LayoutINS5_IJSD_SD_SD_EEENS5_IJNSA_ILi0EEESU_SU_EEEEENS5_IJNS4_10UnderscoreESX_SX_EEEEENS4_23SM90_TMA_LOAD_MULTICASTENS4_14ComposedLayoutINS4_7SwizzleILi1ELi4ELi3EEENS4_18smem_ptr_flag_bitsILi8EEENSS_INS5_IJNSA_ILi8EEESH_EEENS5_IJSH_SD_EEEEEEEvNS4_8identityES10_S1A_vS1B_EENS_8epilogue10collective18CollectiveEpilogueINS1D_23Sm100TmaWarpSpecializedILi1ELi1ELi32ELb0ELb0EEEJSI_NS5_IJNSS_ISG_SD_EES1I_EEEaSJ_aSJ_NS1D_6fusion15FusionCallbacksIS1H_NS1K_17LinearCombinationIaiaiLNS_15FloatRoundStyleE2EEESI_S1J_JEEENS4_5SM1004TMEM4LOAD26SM100_TMEM_LOAD_16dp32b32xENS4_13SM90_TMA_LOADENS11_INS12_ILi2ELi4ELi3EEES15_NSS_INS5_IJS16_SG_EEENS5_IJSG_SD_EEEEEEENS4_39AutoVectorizingCopyWithAssumedAlignmentILi128EEENS4_14SM90_TMA_STOREES1Z_S21_S21_EEEvvEEEEvNT_6ParamsE)
        /*1400*/ 	.short	0x0380
        /*1402*/ 	.short	0x0800


	//----- nvinfo : EIATTR_SW_WAR
	.align		4
.L_55:
        /*1404*/ 	.byte	0x04, 0x36
        /*1406*/ 	.short	(.L_57 - .L_56)
.L_56:
        /*1408*/ 	.word	0x00000008
.L_57:


//--------------------- .nv.callgraph             --------------------------
	.section	.nv.callgraph,"",@"SHT_CUDA_CALLGRAPH"
	.align	4
	.sectionentsize	8
	.align		4
        /*0000*/ 	.word	0x00000000
	.align		4
        /*0004*/ 	.word	0xffffffff
	.align		4
        /*0008*/ 	.word	index@(_ZN7cutlass13device_kernelINS_4gemm6kernel13GemmUniversalIN4cute5tupleIJiiiiEEENS1_10collective13CollectiveMmaINS1_35MainloopSm100TmaUmmaWarpSpecializedILi54ELi2ELi4ENS5_IJNS4_1CILi4EEENSA_ILi2EEENSA_ILi1EEEEEEEENS5_IJNSA_ILi64EEESG_NSA_ILi32EEEEEEaNS5_IJlSD_lEEEaSJ_NS4_8TiledMMAINS4_8MMA_AtomIJNS4_15SM100_MMA_S8_SSIaaiLi64ELi64ELNS4_4UMMA5MajorE0ELSO_0ELNSN_8SaturateE0EEEEEENS4_6LayoutINS5_IJSD_SD_SD_EEENS5_IJNSA_ILi0EEESU_SU_EEEEENS5_IJNS4_10UnderscoreESX_SX_EEEEENS4_23SM90_TMA_LOAD_MULTICASTENS4_14ComposedLayoutINS4_7SwizzleILi1ELi4ELi3EEENS4_18smem_ptr_flag_bitsILi8EEENSS_INS5_IJNSA_ILi8EEESH_EEENS5_IJSH_SD_EEEEEEEvNS4_8identityES10_S1A_vS1B_EENS_8epilogue10collective18CollectiveEpilogueINS1D_23Sm100TmaWarpSpecializedILi1ELi1ELi32ELb0ELb0EEEJSI_NS5_IJNSS_ISG_SD_EES1I_EEEaSJ_aSJ_NS1D_6fusion15FusionCallbacksIS1H_NS1K_17LinearCombinationIaiaiLNS_15FloatRoundStyleE2EEESI_S1J_JEEENS4_5SM1004TMEM4LOAD26SM100_TMEM_LOAD_16dp32b32xENS4_13SM90_TMA_LOADENS11_INS12_ILi2ELi4ELi3EEES15_NSS_INS5_IJS16_SG_EEENS5_IJSG_SD_EEEEEEENS4_39AutoVectorizingCopyWithAssumedAlignmentILi128EEENS4_14SM90_TMA_STOREES1Z_S21_S21_EEEvvEEEEvNT_6ParamsE)
	.align		4
        /*000c*/ 	.word	index@(__assertfail)
	.align		4
        /*0010*/ 	.word	0x00000000
	.align		4
        /*0014*/ 	.word	0xfffffffe
	.align		4
        /*0018*/ 	.word	0x00000000
	.align		4
        /*001c*/ 	.word	0xfffffffd
	.align		4
        /*0020*/ 	.word	0x00000000
	.align		4
        /*0024*/ 	.word	0xfffffffc


//--------------------- .nv.constant4             --------------------------
	.section	.nv.constant4,"a",@progbits
	.align	8
	.align		8
.nv.constant4:
        /*0000*/ 	.dword	__assertfail
	.align		8
        /*0008*/ 	.dword	__unnamed_1
	.align		8
        /*0010*/ 	.dword	__unnamed_2
	.align		8
        /*0018*/ 	.dword	_ZN40_INTERNAL_43d82fc5_4_k_cu_00c263c3_253044cuda3std3__45__cpo5beginE
	.align		8
        /*0020*/ 	.dword	_ZN40_INTERNAL_43d82fc5_4_k_cu_00c263c3_253044cuda3std3__45__cpo3endE
	.align		8
        /*0028*/ 	.dword	_ZN40_INTERNAL_43d82fc5_4_k_cu_00c263c3_253044cuda3std3__45__cpo6cbeginE
	.align		8
        /*0030*/ 	.dword	_ZN40_INTERNAL_43d82fc5_4_k_cu_00c263c3_253044cuda3std3__45__cpo4cendE
	.align		8
        /*0038*/ 	.dword	_ZN40_INTERNAL_43d82fc5_4_k_cu_00c263c3_253044cuda3std3__442_GLOBAL__N__43d82fc5_4_k_cu_00c263c3_253046ignoreE
	.align		8
        /*0040*/ 	.dword	_ZN40_INTERNAL_43d82fc5_4_k_cu_00c263c3_253044cuda3std3__419piecewise_constructE
	.align		8
        /*0048*/ 	.dword	_ZN40_INTERNAL_43d82fc5_4_k_cu_00c263c3_253044cuda3std3__48in_placeE
	.align		8
        /*0050*/ 	.dword	_ZN40_INTERNAL_43d82fc5_4_k_cu_00c263c3_253044cuda3std6ranges3__45__cpo4swapE
	.align		8
        /*0058*/ 	.dword	_ZN40_INTERNAL_43d82fc5_4_k_cu_00c263c3_253044cuda3std6ranges3__45__cpo9iter_moveE
	.align		8
        /*0060*/ 	.dword	_ZN40_INTERNAL_43d82fc5_4_k_cu_00c263c3_253044cute7productE
	.align		8
        /*0068*/ 	.dword	_ZN40_INTERNAL_43d82fc5_4_k_cu_00c263c3_253044cute1_E
	.align		8
        /*0070*/ 	.dword	$str$25
	.align		8
        /*0078*/ 	.dword	$str$26
	.align		8
        /*0080*/ 	.dword	$str$27
	.align		8
        /*0088*/ 	.dword	$str$28


//--------------------- .text._ZN7cutlass13device_kernelINS_4gemm6kernel13GemmUniversalIN4cute5tupleIJiiiiEEENS1_10collective13CollectiveMmaINS1_35MainloopSm100TmaUmmaWarpSpecializedILi54ELi2ELi4ENS5_IJNS4_1CILi4EEENSA_ILi2EEENSA_ILi1EEEEEEEENS5_IJNSA_ILi64EEESG_NSA_ILi32EEEEEEaNS5_IJlSD_lEEEaSJ_NS4_8TiledMMAINS4_8MMA_AtomIJNS4_15SM100_MMA_S8_SSIaaiLi64ELi64ELNS4_4UMMA5MajorE0ELSO_0ELNSN_8SaturateE0EEEEEENS4_6LayoutINS5_IJSD_SD_SD_EEENS5_IJNSA_ILi0EEESU_SU_EEEEENS5_IJNS4_10UnderscoreESX_SX_EEEEENS4_23SM90_TMA_LOAD_MULTICASTENS4_14ComposedLayoutINS4_7SwizzleILi1ELi4ELi3EEENS4_18smem_ptr_flag_bitsILi8EEENSS_INS5_IJNSA_ILi8EEESH_EEENS5_IJSH_SD_EEEEEEEvNS4_8identityES10_S1A_vS1B_EENS_8epilogue10collective18CollectiveEpilogueINS1D_23Sm100TmaWarpSpecializedILi1ELi1ELi32ELb0ELb0EEEJSI_NS5_IJNSS_ISG_SD_EES1I_EEEaSJ_aSJ_NS1D_6fusion15FusionCallbacksIS1H_NS1K_17LinearCombinationIaiaiLNS_15FloatRoundStyleE2EEESI_S1J_JEEENS4_5SM1004TMEM4LOAD26SM100_TMEM_LOAD_16dp32b32xENS4_13SM90_TMA_LOADENS11_INS12_ILi2ELi4ELi3EEES15_NSS_INS5_IJS16_SG_EEENS5_IJSG_SD_EEEEEEENS4_39AutoVectorizingCopyWithAssumedAlignmentILi128EEENS4_14SM90_TMA_STOREES1Z_S21_S21_EEEvvEEEEvNT_6ParamsE --------------------------
	.section	.text._ZN7cutlass13device_kernelINS_4gemm6kernel13GemmUniversalIN4cute5tupleIJiiiiEEENS1_10collective13CollectiveMmaINS1_35MainloopSm100TmaUmmaWarpSpecializedILi54ELi2ELi4ENS5_IJNS4_1CILi4EEENSA_ILi2EEENSA_ILi1EEEEEEEENS5_IJNSA_ILi64EEESG_NSA_ILi32EEEEEEaNS5_IJlSD_lEEEaSJ_NS4_8TiledMMAINS4_8MMA_AtomIJNS4_15SM100_MMA_S8_SSIaaiLi64ELi64ELNS4_4UMMA5MajorE0ELSO_0ELNSN_8SaturateE0EEEEEENS4_6LayoutINS5_IJSD_SD_SD_EEENS5_IJNSA_ILi0EEESU_SU_EEEEENS5_IJNS4_10UnderscoreESX_SX_EEEEENS4_23SM90_TMA_LOAD_MULTICASTENS4_14ComposedLayoutINS4_7SwizzleILi1ELi4ELi3EEENS4_18smem_ptr_flag_bitsILi8EEENSS_INS5_IJNSA_ILi8EEESH_EEENS5_IJSH_SD_EEEEEEEvNS4_8identityES10_S1A_vS1B_EENS_8epilogue10collective18CollectiveEpilogueINS1D_23Sm100TmaWarpSpecializedILi1ELi1ELi32ELb0ELb0EEEJSI_NS5_IJNSS_ISG_SD_EES1I_EEEaSJ_aSJ_NS1D_6fusion15FusionCallbacksIS1H_NS1K_17LinearCombinationIaiaiLNS_15FloatRoundStyleE2EEESI_S1J_JEEENS4_5SM1004TMEM4LOAD26SM100_TMEM_LOAD_16dp32b32xENS4_13SM90_TMA_LOADENS11_INS12_ILi2ELi4ELi3EEES15_NSS_INS5_IJS16_SG_EEENS5_IJSG_SD_EEEEEEENS4_39AutoVectorizingCopyWithAssumedAlignmentILi128EEENS4_14SM90_TMA_STOREES1Z_S21_S21_EEEvvEEEEvNT_6ParamsE,"ax",@progbits
	.align	128
.text._ZN7cutlass13device_kernelINS_4gemm6kernel13GemmUniversalIN4cute5tupleIJiiiiEEENS1_10collective13CollectiveMmaINS1_35MainloopSm100TmaUmmaWarpSpecializedILi54ELi2ELi4ENS5_IJNS4_1CILi4EEENSA_ILi2EEENSA_ILi1EEEEEEEENS5_IJNSA_ILi64EEESG_NSA_ILi32EEEEEEaNS5_IJlSD_lEEEaSJ_NS4_8TiledMMAINS4_8MMA_AtomIJNS4_15SM100_MMA_S8_SSIaaiLi64ELi64ELNS4_4UMMA5MajorE0ELSO_0ELNSN_8SaturateE0EEEEEENS4_6LayoutINS5_IJSD_SD_SD_EEENS5_IJNSA_ILi0EEESU_SU_EEEEENS5_IJNS4_10UnderscoreESX_SX_EEEEENS4_23SM90_TMA_LOAD_MULTICASTENS4_14ComposedLayoutINS4_7SwizzleILi1ELi4ELi3EEENS4_18smem_ptr_flag_bitsILi8EEENSS_INS5_IJNSA_ILi8EEESH_EEENS5_IJSH_SD_EEEEEEEvNS4_8identityES10_S1A_vS1B_EENS_8epilogue10collective18CollectiveEpilogueINS1D_23Sm100TmaWarpSpecializedILi1ELi1ELi32ELb0ELb0EEEJSI_NS5_IJNSS_ISG_SD_EES1I_EEEaSJ_aSJ_NS1D_6fusion15FusionCallbacksIS1H_NS1K_17LinearCombinationIaiaiLNS_15FloatRoundStyleE2EEESI_S1J_JEEENS4_5SM1004TMEM4LOAD26SM100_TMEM_LOAD_16dp32b32xENS4_13SM90_TMA_LOADENS11_INS12_ILi2ELi4ELi3EEES15_NSS_INS5_IJS16_SG_EEENS5_IJSG_SD_EEEEEEENS4_39AutoVectorizingCopyWithAssumedAlignmentILi128EEENS4_14SM90_TMA_STOREES1Z_S21_S21_EEEvvEEEEvNT_6ParamsE:
        .type           _ZN7cutlass13device_kernelINS_4gemm6kernel13GemmUniversalIN4cute5tupleIJiiiiEEENS1_10collective13CollectiveMmaINS1_35MainloopSm100TmaUmmaWarpSpecializedILi54ELi2ELi4ENS5_IJNS4_1CILi4EEENSA_ILi2EEENSA_ILi1EEEEEEEENS5_IJNSA_ILi64EEESG_NSA_ILi32EEEEEEaNS5_IJlSD_lEEEaSJ_NS4_8TiledMMAINS4_8MMA_AtomIJNS4_15SM100_MMA_S8_SSIaaiLi64ELi64ELNS4_4UMMA5MajorE0ELSO_0ELNSN_8SaturateE0EEEEEENS4_6LayoutINS5_IJSD_SD_SD_EEENS5_IJNSA_ILi0EEESU_SU_EEEEENS5_IJNS4_10UnderscoreESX_SX_EEEEENS4_23SM90_TMA_LOAD_MULTICASTENS4_14ComposedLayoutINS4_7SwizzleILi1ELi4ELi3EEENS4_18smem_ptr_flag_bitsILi8EEENSS_INS5_IJNSA_ILi8EEESH_EEENS5_IJSH_SD_EEEEEEEvNS4_8identityES10_S1A_vS1B_EENS_8epilogue10collective18CollectiveEpilogueINS1D_23Sm100TmaWarpSpecializedILi1ELi1ELi32ELb0ELb0EEEJSI_NS5_IJNSS_ISG_SD_EES1I_EEEaSJ_aSJ_NS1D_6fusion15FusionCallbacksIS1H_NS1K_17LinearCombinationIaiaiLNS_15FloatRoundStyleE2EEESI_S1J_JEEENS4_5SM1004TMEM4LOAD26SM100_TMEM_LOAD_16dp32b32xENS4_13SM90_TMA_LOADENS11_INS12_ILi2ELi4ELi3EEES15_NSS_INS5_IJS16_SG_EEENS5_IJSG_SD_EEEEEEENS4_39AutoVectorizingCopyWithAssumedAlignmentILi128EEENS4_14SM90_TMA_STOREES1Z_S21_S21_EEEvvEEEEvNT_6ParamsE,@function
        .size           _ZN7cutlass13device_kernelINS_4gemm6kernel13GemmUniversalIN4cute5tupleIJiiiiEEENS1_10collective13CollectiveMmaINS1_35MainloopSm100TmaUmmaWarpSpecializedILi54ELi2ELi4ENS5_IJNS4_1CILi4EEENSA_ILi2EEENSA_ILi1EEEEEEEENS5_IJNSA_ILi64EEESG_NSA_ILi32EEEEEEaNS5_IJlSD_lEEEaSJ_NS4_8TiledMMAINS4_8MMA_AtomIJNS4_15SM100_MMA_S8_SSIaaiLi64ELi64ELNS4_4UMMA5MajorE0ELSO_0ELNSN_8SaturateE0EEEEEENS4_6LayoutINS5_IJSD_SD_SD_EEENS5_IJNSA_ILi0EEESU_SU_EEEEENS5_IJNS4_10UnderscoreESX_SX_EEEEENS4_23SM90_TMA_LOAD_MULTICASTENS4_14ComposedLayoutINS4_7SwizzleILi1ELi4ELi3EEENS4_18smem_ptr_flag_bitsILi8EEENSS_INS5_IJNSA_ILi8EEESH_EEENS5_IJSH_SD_EEEEEEEvNS4_8identityES10_S1A_vS1B_EENS_8epilogue10collective18CollectiveEpilogueINS1D_23Sm100TmaWarpSpecializedILi1ELi1ELi32ELb0ELb0EEEJSI_NS5_IJNSS_ISG_SD_EES1I_EEEaSJ_aSJ_NS1D_6fusion15FusionCallbacksIS1H_NS1K_17LinearCombinationIaiaiLNS_15FloatRoundStyleE2EEESI_S1J_JEEENS4_5SM1004TMEM4LOAD26SM100_TMEM_LOAD_16dp32b32xENS4_13SM90_TMA_LOADENS11_INS12_ILi2ELi4ELi3EEES15_NSS_INS5_IJS16_SG_EEENS5_IJSG_SD_EEEEEEENS4_39AutoVectorizingCopyWithAssumedAlignmentILi128EEENS4_14SM90_TMA_STOREES1Z_S21_S21_EEEvvEEEEvNT_6ParamsE,(.L_x_286 - _ZN7cutlass13device_kernelINS_4gemm6kernel13GemmUniversalIN4cute5tupleIJiiiiEEENS1_10collective13CollectiveMmaINS1_35MainloopSm100TmaUmmaWarpSpecializedILi54ELi2ELi4ENS5_IJNS4_1CILi4EEENSA_ILi2EEENSA_ILi1EEEEEEEENS5_IJNSA_ILi64EEESG_NSA_ILi32EEEEEEaNS5_IJlSD_lEEEaSJ_NS4_8TiledMMAINS4_8MMA_AtomIJNS4_15SM100_MMA_S8_SSIaaiLi64ELi64ELNS4_4UMMA5MajorE0ELSO_0ELNSN_8SaturateE0EEEEEENS4_6LayoutINS5_IJSD_SD_SD_EEENS5_IJNSA_ILi0EEESU_SU_EEEEENS5_IJNS4_10UnderscoreESX_SX_EEEEENS4_23SM90_TMA_LOAD_MULTICASTENS4_14ComposedLayoutINS4_7SwizzleILi1ELi4ELi3EEENS4_18smem_ptr_flag_bitsILi8EEENSS_INS5_IJNSA_ILi8EEESH_EEENS5_IJSH_SD_EEEEEEEvNS4_8identityES10_S1A_vS1B_EENS_8epilogue10collective18CollectiveEpilogueINS1D_23Sm100TmaWarpSpecializedILi1ELi1ELi32ELb0ELb0EEEJSI_NS5_IJNSS_ISG_SD_EES1I_EEEaSJ_aSJ_NS1D_6fusion15FusionCallbacksIS1H_NS1K_17LinearCombinationIaiaiLNS_15FloatRoundStyleE2EEESI_S1J_JEEENS4_5SM1004TMEM4LOAD26SM100_TMEM_LOAD_16dp32b32xENS4_13SM90_TMA_LOADENS11_INS12_ILi2ELi4ELi3EEES15_NSS_INS5_IJS16_SG_EEENS5_IJSG_SD_EEEEEEENS4_39AutoVectorizingCopyWithAssumedAlignmentILi128EEENS4_14SM90_TMA_STOREES1Z_S21_S21_EEEvvEEEEvNT_6ParamsE)
        .other          _ZN7cutlass13device_kernelINS_4gemm6kernel13GemmUniversalIN4cute5tupleIJiiiiEEENS1_10collective13CollectiveMmaINS1_35MainloopSm100TmaUmmaWarpSpecializedILi54ELi2ELi4ENS5_IJNS4_1CILi4EEENSA_ILi2EEENSA_ILi1EEEEEEEENS5_IJNSA_ILi64EEESG_NSA_ILi32EEEEEEaNS5_IJlSD_lEEEaSJ_NS4_8TiledMMAINS4_8MMA_AtomIJNS4_15SM100_MMA_S8_SSIaaiLi64ELi64ELNS4_4UMMA5MajorE0ELSO_0ELNSN_8SaturateE0EEEEEENS4_6LayoutINS5_IJSD_SD_SD_EEENS5_IJNSA_ILi0EEESU_SU_EEEEENS5_IJNS4_10UnderscoreESX_SX_EEEEENS4_23SM90_TMA_LOAD_MULTICASTENS4_14ComposedLayoutINS4_7SwizzleILi1ELi4ELi3EEENS4_18smem_ptr_flag_bitsILi8EEENSS_INS5_IJNSA_ILi8EEESH_EEENS5_IJSH_SD_EEEEEEEvNS4_8identityES10_S1A_vS1B_EENS_8epilogue10collective18CollectiveEpilogueINS1D_23Sm100TmaWarpSpecializedILi1ELi1ELi32ELb0ELb0EEEJSI_NS5_IJNSS_ISG_SD_EES1I_EEEaSJ_aSJ_NS1D_6fusion15FusionCallbacksIS1H_NS1K_17LinearCombinationIaiaiLNS_15FloatRoundStyleE2EEESI_S1J_JEEENS4_5SM1004TMEM4LOAD26SM100_TMEM_LOAD_16dp32b32xENS4_13SM90_TMA_LOADENS11_INS12_ILi2ELi4ELi3EEES15_NSS_INS5_IJS16_SG_EEENS5_IJSG_SD_EEEEEEENS4_39AutoVectorizingCopyWithAssumedAlignmentILi128EEENS4_14SM90_TMA_STOREES1Z_S21_S21_EEEvvEEEEvNT_6ParamsE,@"STO_CUDA_ENTRY STV_DEFAULT"
_ZN7cutlass13device_kernelINS_4gemm6kernel13GemmUniversalIN4cute5tupleIJiiiiEEENS1_10collective13CollectiveMmaINS1_35MainloopSm100TmaUmmaWarpSpecializedILi54ELi2ELi4ENS5_IJNS4_1CILi4EEENSA_ILi2EEENSA_ILi1EEEEEEEENS5_IJNSA_ILi64EEESG_NSA_ILi32EEEEEEaNS5_IJlSD_lEEEaSJ_NS4_8TiledMMAINS4_8MMA_AtomIJNS4_15SM100_MMA_S8_SSIaaiLi64ELi64ELNS4_4UMMA5MajorE0ELSO_0ELNSN_8SaturateE0EEEEEENS4_6LayoutINS5_IJSD_SD_SD_EEENS5_IJNSA_ILi0EEESU_SU_EEEEENS5_IJNS4_10UnderscoreESX_SX_EEEEENS4_23SM90_TMA_LOAD_MULTICASTENS4_14ComposedLayoutINS4_7SwizzleILi1ELi4ELi3EEENS4_18smem_ptr_flag_bitsILi8EEENSS_INS5_IJNSA_ILi8EEESH_EEENS5_IJSH_SD_EEEEEEEvNS4_8identityES10_S1A_vS1B_EENS_8epilogue10collective18CollectiveEpilogueINS1D_23Sm100TmaWarpSpecializedILi1ELi1ELi32ELb0ELb0EEEJSI_NS5_IJNSS_ISG_SD_EES1I_EEEaSJ_aSJ_NS1D_6fusion15FusionCallbacksIS1H_NS1K_17LinearCombinationIaiaiLNS_15FloatRoundStyleE2EEESI_S1J_JEEENS4_5SM1004TMEM4LOAD26SM100_TMEM_LOAD_16dp32b32xENS4_13SM90_TMA_LOADENS11_INS12_ILi2ELi4ELi3EEES15_NSS_INS5_IJS16_SG_EEENS5_IJSG_SD_EEEEEEENS4_39AutoVectorizingCopyWithAssumedAlignmentILi128EEENS4_14SM90_TMA_STOREES1Z_S21_S21_EEEvvEEEEvNT_6ParamsE:
[----:B------:R-:W1:Y:S01]  /*0000*/  LDC R1, c[0x0][0x37c] ;  /* 0x0000df00ff017b82 */ /* 0x000e620000000800 */
[----:B------:R-:W2:Y:S01]  /*0010*/  S2R R69, SR_TID.X ;  /* 0x0000000000457919 */ /* 0x000ea20000002100 */
[----:B------:R-:W3:Y:S01]  /*0020*/  LDCU.64 UR8, c[0x0][0x890] ;  /* 0x00011200ff0877ac */ /* 0x000ee20008000a00 */
[----:B------:R-:W-:Y:S02]  /*0030*/  PRMT R80, RZ, 0x7610, R80 ;  /* 0x00007610ff507816 */ /* 0x000fe40000000050 */
[----:B------:R-:W-:Y:S01]  /*0040*/  ELECT P3, URZ, PT ;  /* 0x0000000000ff782f */ /* 0x000fe20003860000 */
[----:B---3--:R-:W-:-:S04]  /*0050*/  UISETP.NE.U32.AND UP0, UPT, UR8, URZ, UPT ;  /* 0x000000ff0800728c */ /* 0x008fc8000bf05070 */
[----:B------:R-:W-:Y:S01]  /*0060*/  UISETP.NE.AND.EX UP0, UPT, UR9, URZ, UPT, UP0 ;  /* 0x000000ff0900728c */ /* 0x000fe2000bf05300 */
[----:B--2---:R-:W-:-:S05]  /*0070*/  SHF.R.U32.HI R81, RZ, 0x5, R69 ;  /* 0x00000005ff517819 */ /* 0x004fca0000011645 */
[----:B------:R-:W2:Y:S02]  /*0080*/  SHFL.IDX PT, R0, R81, RZ, 0x1f ;  /* 0x00001fff51007589 */ /* 0x000ea400000e0000 */
[----:B--2---:R-:W-:Y:S01]  /*0090*/  R2UR UR22, R0 ;  /* 0x00000000001672ca */ /* 0x004fe200000e0000 */
[----:B-1----:R-:W-:-:S14]  /*00a0*/  BRA.U UP0, `(.L_x_0) ;  /* 0x0000000100307547 */ /* 0x002fdc000b800000 */
[----:B------:R-:W1:Y:S02]  /*00b0*/  LDCU.64 UR4, c[0x0][0x888] ;  /* 0x00011100ff0477ac */ /* 0x000e640008000a00 */
[----:B-1----:R-:W-:-:S04]  /*00c0*/  UISETP.NE.U32.AND UP0, UPT, UR4, URZ, UPT ;  /* 0x000000ff0400728c */ /* 0x002fc8000bf05070 */
[----:B------:R-:W-:-:S09]  /*00d0*/  UISETP.NE.AND.EX UP0, UPT, UR5, URZ, UPT, UP0 ;  /* 0x000000ff0500728c */ /* 0x000fd2000bf05300 */
[----:B------:R-:W-:Y:S05]  /*00e0*/  BRA.U !UP0, `(.L_x_1) ;  /* 0x0000000108147547 */ /* 0x000fea000b800000 */
[----:B------:R-:W1:Y:S01]  /*00f0*/  LDC.64 R2, c[0x0][0x888] ;  /* 0x00022200ff027b82 */ /* 0x000e620000000a00 */
[----:B------:R-:W1:Y:S02]  /*0100*/  LDCU.64 UR4, c[0x0][0x358] ;  /* 0x00006b00ff0477ac */ /* 0x000e640008000a00 */
[----:B-1----:R1:W5:Y:S01]  /*0110*/  LDG.E R39, desc[UR4][R2.64] ;  /* 0x0000000402277981 */ /* 0x002362000c1e1900 */
[----:B------:R-:W-:Y:S01]  /*0120*/  HFMA2 R80, -RZ, RZ, 0, 5.9604644775390625e-08 ;  /* 0x00000001ff507431 */ /* 0x000fe200000001ff */
[----:B------:R-:W-:Y:S05]  /*0130*/  BRA `(.L_x_0) ;  /* 0x00000000000c7947 */ /* 0x000fea0003800000 */
.L_x_1:
[----:B------:R-:W1:Y:S01]  /*0140*/  LDCU UR4, c[0x0][0x880] ;  /* 0x00011000ff0477ac */ /* 0x000e620008000800 */
[----:B------:R-:W-:Y:S01]  /*0150*/  HFMA2 R80, -RZ, RZ, 0, 5.9604644775390625e-08 ;  /* 0x00000001ff507431 */ /* 0x000fe200000001ff */
[----:B-1----:R-:W-:-:S07]  /*0160*/  MOV R39, UR4 ;  /* 0x0000000400277c02 */ /* 0x002fce0008000f00 */
.L_x_0:
[----:B------:R-:W2:Y:S02]  /*0170*/  LDCU.64 UR4, c[0x0][0x8b0] ;  /* 0x00011600ff0477ac */ /* 0x000ea40008000a00 */
[----:B--2---:R-:W-:-:S04]  /*0180*/  UISETP.NE.U32.AND UP0, UPT, UR4, URZ, UPT ;  /* 0x000000ff0400728c */ /* 0x004fc8000bf05070 */
[----:B------:R-:W-:-:S09]  /*0190*/  UISETP.NE.AND.EX UP0, UPT, UR5, URZ, UPT, UP0 ;  /* 0x000000ff0500728c */ /* 0x000fd2000bf05300 */
[----:B------:R-:W-:Y:S05]  /*01a0*/  BRA.U UP0, `(.L_x_2) ;  /* 0x0000000100287547 */ /* 0x000fea000b800000 */
[----:B------:R-:W2:Y:S02]  /*01b0*/  LDCU.64 UR4, c[0x0][0x8a8] ;  /* 0x00011500ff0477ac */ /* 0x000ea40008000a00 */
[----:B--2---:R-:W-:-:S04]  /*01c0*/  UISETP.NE.U32.AND UP0, UPT, UR4, URZ, UPT ;  /* 0x000000ff0400728c */ /* 0x004fc8000bf05070 */
[----:B------:R-:W-:-:S09]  /*01d0*/  UISETP.NE.AND.EX UP0, UPT, UR5, URZ, UPT, UP0 ;  /* 0x000000ff0500728c */ /* 0x000fd2000bf05300 */
[----:B------:R-:W-:Y:S05]  /*01e0*/  BRA.U !UP0, `(.L_x_3) ;  /* 0x0000000108107547 */ /* 0x000fea000b800000 */
[----:B-1----:R-:W1:Y:S01]  /*01f0*/  LDC.64 R2, c[0x0][0x8a8] ;  /* 0x00022a00ff027b82 */ /* 0x002e620000000a00 */
[----:B------:R-:W1:Y:S02]  /*0200*/  LDCU.64 UR4, c[0x0][0x358] ;  /* 0x00006b00ff0477ac */ /* 0x000e640008000a00 */
[----:B-1----:R2:W5:Y:S01]  /*0210*/  LDG.E R38, desc[UR4][R2.64] ;  /* 0x0000000402267981 */ /* 0x002562000c1e1900 */
[----:B------:R-:W-:Y:S05]  /*0220*/  BRA `(.L_x_2) ;  /* 0x0000000000087947 */ /* 0x000fea0003800000 */
.L_x_3:
[----:B------:R-:W2:Y:S02]  /*0230*/  LDCU UR4, c[0x0][0x8a0] ;  /* 0x00011400ff0477ac */ /* 0x000ea40008000800 */
[----:B--2---:R-:W-:Y:S02]  /*0240*/  MOV R38, UR4 ;  /* 0x0000000400267c02 */ /* 0x004fe40008000f00 */
.L_x_2:
[----:B------:R-:W-:Y:S01]  /*0250*/  IMAD.U32 R0, RZ, RZ, UR22 ;  /* 0x00000016ff007e24 */ /* 0x000fe2000f8e00ff */
[----:B------:R-:W-:Y:S04]  /*0260*/  BSSY.RECONVERGENT B0, `(.L_x_4) ;  /* 0x000000c000007945 */ /* 0x000fe80003800200 */
[C---:B------:R-:W-:Y:S02]  /*0270*/  ISETP.NE.OR P1, PT, R0.reuse, 0x1, !P3 ;  /* 0x000000010000780c */ /* 0x040fe40005f25670 */
[----:B------:R-:W-:-:S11]  /*0280*/  ISETP.NE.OR P0, PT, R0, 0x3, !P3 ;  /* 0x000000030000780c */ /* 0x000fd60005f05670 */
[----:B------:R-:W-:Y:S05]  /*0290*/  @P1 BRA `(.L_x_5) ;  /* 0x0000000000201947 */ /* 0x000fea0003800000 */
[----:B------:R-:W3:Y:S02]  /*02a0*/  LDCU.64 UR4, c[0x0][0x348] ;  /* 0x00006900ff0477ac */ /* 0x000ee40008000a00 */
[----:B---3--:R-:W-:Y:S02]  /*02b0*/  UIADD3 UR6, UP1, UPT, UR4, 0x80, URZ ;  /* 0x0000008004067890 */ /* 0x008fe4000ff3e0ff */
[----:B------:R-:W-:Y:S02]  /*02c0*/  UIADD3 UR4, UP0, UPT, UR4, 0x180, URZ ;  /* 0x0000018004047890 */ /* 0x000fe4000ff1e0ff */
[----:B------:R-:W-:Y:S02]  /*02d0*/  UIADD3.X UR7, UPT, UPT, URZ, UR5, URZ, UP1, !UPT ;  /* 0x00000005ff077290 */ /* 0x000fe40008ffe4ff */
[----:B------:R-:W-:-:S07]  /*02e0*/  UIADD3.X UR5, UPT, UPT, URZ, UR5, URZ, UP0, !UPT ;  /* 0x00000005ff057290 */ /* 0x000fce00087fe4ff */
[----:B------:R3:W-:Y:S02]  /*02f0*/  UTMACCTL.PF [UR6] ;  /* 0x00000000060079b9 */ /* 0x0007e40008040000 */
[----:B------:R3:W-:Y:S02]  /*0300*/  UTMACCTL.PF [UR4] ;  /* 0x00000000040079b9 */ /* 0x0007e40008040000 */
[----:B---3--:R-:W-:Y:S01]  /*0310*/  NOP ;  /* 0x0000000000007918 */ /* 0x008fe20000000000 */
.L_x_5:
[----:B------:R-:W-:Y:S05]  /*0320*/  BSYNC.RECONVERGENT B0 ;  /* 0x0000000000007941 */ /* 0x000fea0003800200 */
.L_x_4:
[----:B------:R-:W-:Y:S04]  /*0330*/  BSSY.RECONVERGENT B0, `(.L_x_6) ;  /* 0x000000a000007945 */ /* 0x000fe80003800200 */
        /* <DEDUP_REMOVED lines=9> */
.L_x_7:
[----:B------:R-:W-:Y:S05]  /*03d0*/  BSYNC.RECONVERGENT B0 ;  /* 0x0000000000007941 */ /* 0x000fea0003800200 */
.L_x_6:
[----:B------:R-:W3:Y:S01]  /*03e0*/  LDCU.64 UR4, c[0x0][0x888] ;  /* 0x00011100ff0477ac */ /* 0x000ee20008000a00 */
[----:B------:R-:W-:Y:S02]  /*03f0*/  UISETP.EQ.U32.AND UP1, UPT, UR8, URZ, UPT ;  /* 0x000000ff0800728c */ /* 0x000fe4000bf22070 */
[----:B------:R-:W-:Y:S02]  /*0400*/  UPLOP3.LUT UP3, UPT, UPT, UPT, UPT, 0x80, 0x8 ;  /* 0x000000000008789c */ /* 0x000fe40003f6f070 */
[----:B---3--:R-:W-:-:S04]  /*0410*/  UISETP.NE.U32.AND UP0, UPT, UR4, URZ, UPT ;  /* 0x000000ff0400728c */ /* 0x008fc8000bf05070 */
[----:B------:R-:W-:-:S04]  /*0420*/  UISETP.NE.AND.EX UP0, UPT, UR5, URZ, UPT, UP0 ;  /* 0x000000ff0500728c */ /* 0x000fc8000bf05300 */
[----:B------:R-:W-:-:S04]  /*0430*/  UISETP.EQ.OR.EX UP2, UPT, UR9, URZ, !UP0, UP1 ;  /* 0x000000ff0900728c */ /* 0x000fc8000c742710 */
[----:B------:R-:W-:-:S05]  /*0440*/  UP2UR UR61, UPR, URZ, 0x4 ;  /* 0x00000004ff3d7883 */ /* 0x000fca0008000000 */
[----:B------:R-:W-:Y:S07]  /*0450*/  BRA.U !UP2, `(.L_x_8) ;  /* 0x000000010a207547 */ /* 0x000fee000b800000 */
[----:B-----5:R-:W-:Y:S01]  /*0460*/  R2UR UR5, R39 ;  /* 0x00000000270572ca */ /* 0x020fe200000e0000 */
[----:B------:R-:W-:Y:S02]  /*0470*/  UISETP.NE.U32.AND UP1, UPT, UR8, URZ, UPT ;  /* 0x000000ff0800728c */ /* 0x000fe4000bf25070 */
[----:B------:R-:W-:Y:S02]  /*0480*/  USEL UR4, URZ, 0xffffffff, UP0 ;  /* 0xffffffffff047887 */ /* 0x000fe40008000000 */
[----:B------:R-:W-:-:S08]  /*0490*/  UISETP.NE.AND.EX UP1, UPT, UR9, URZ, UPT, UP1 ;  /* 0x000000ff0900728c */ /* 0x000fd0000bf25310 */
[----:B------:R-:W-:-:S04]  /*04a0*/  UISETP.NE.AND UP0, UPT, UR5, URZ, UPT ;  /* 0x000000ff0500728c */ /* 0x000fc8000bf05270 */
[----:B------:R-:W-:-:S04]  /*04b0*/  @!UP1 USEL UR4, URZ, 0xffffffff, UP0 ;  /* 0xffffffffff049887 */ /* 0x000fc80008000000 */
[----:B------:R-:W-:-:S04]  /*04c0*/  ULOP3.LUT UR4, UR4, 0x1, URZ, 0xc0, !UPT ;  /* 0x0000000104047892 */ /* 0x000fc8000f8ec0ff */
[----:B------:R-:W-:-:S11]  /*04d0*/  UISETP.NE.U32.AND UP3, UPT, UR4, 0x1, UPT ;  /* 0x000000010400788c */ /* 0x000fd6000bf65070 */
.L_x_8:
[----:B-12---:R-:W1:Y:S01]  /*04e0*/  SHFL.IDX PT, R2, R81, RZ, 0x1f ;  /* 0x00001fff51027589 */ /* 0x006e6200000e0000 */
[----:B------:R-:W-:-:S04]  /*04f0*/  UISETP.NE.AND UP0, UPT, UR22, 0x2, UPT ;  /* 0x000000021600788c */ /* 0x000fc8000bf05270 */
[----:B------:R-:W-:Y:S01]  /*0500*/  USEL UR34, URZ, 0x1, UP0 ;  /* 0x00000001ff227887 */ /* 0x000fe20008000000 */
[----:B-1----:R-:W-:-:S13]  /*0510*/  ISETP.NE.AND P0, PT, R2, RZ, PT ;  /* 0x000000ff0200720c */ /* 0x002fda0003f05270 */
[----:B------:R-:W-:Y:S05]  /*0520*/  @P0 BRA `(.L_x_9) ;  /* 0x0000000400f40947 */ /* 0x000fea0003800000 */
[----:B------:R-:W-:Y:S01]  /*0530*/  ELECT P0, URZ, PT ;  /* 0x0000000000ff782f */ /* 0x000fe20003800000 */
[----:B------:R-:W-:-:S12]  /*0540*/  BSSY.RECONVERGENT B0, `(.L_x_9) ;  /* 0x000007b000007945 */ /* 0x000fd80003800200 */
[----:B------:R-:W-:Y:S05]  /*0550*/  @!P0 BRA `(.L_x_10) ;  /* 0x0000000400e48947 */ /* 0x000fea0003800000 */
[----:B------:R-:W1:Y:S01]  /*0560*/  S2UR UR4, SR_CgaCtaId ;  /* 0x00000000000479c3 */ /* 0x000e620000008800 */
[----:B------:R-:W-:Y:S01]  /*0570*/  UMOV UR5, 0x400 ;  /* 0x0000040000057882 */ /* 0x000fe20000000000 */
[----:B------:R-:W-:Y:S01]  /*0580*/  UMOV UR8, 0x1 ;  /* 0x0000000100087882 */ /* 0x000fe20000000000 */
[----:B------:R-:W-:Y:S01]  /*0590*/  UMOV UR6, 0x5 ;  /* 0x0000000500067882 */ /* 0x000fe20000000000 */
[----:B------:R-:W-:-:S04]  /*05a0*/  UIADD3 UR8, UPT, UPT, -UR8, 0x100000, URZ ;  /* 0x0010000008087890 */ /* 0x000fc8000fffe1ff */
[----:B------:R-:W-:Y:S02]  /*05b0*/  USHF.L.U32 UR9, UR8, 0xb, URZ ;  /* 0x0000000b08097899 */ /* 0x000fe400080006ff */
[----:B------:R-:W-:Y:S02]  /*05c0*/  USHF.L.U32 UR8, UR8, 0x1, URZ ;  /* 0x0000000108087899 */ /* 0x000fe400080006ff */
[----:B------:R-:W-:-:S04]  /*05d0*/  UIADD3 UR6, UPT, UPT, -UR6, 0x100000, URZ ;  /* 0x0010000006067890 */ /* 0x000fc8000fffe1ff */
[----:B------:R-:W-:Y:S02]  /*05e0*/  USHF.L.U32 UR7, UR6, 0xb, URZ ;  /* 0x0000000b06077899 */ /* 0x000fe400080006ff */
[----:B------:R-:W-:Y:S02]  /*05f0*/  USHF.L.U32 UR6, UR6, 0x1, URZ ;  /* 0x0000000106067899 */ /* 0x000fe400080006ff */
[----:B-1----:R-:W-:Y:S01]  /*0600*/  ULEA UR4, UR4, UR5, 0x18 ;  /* 0x0000000504047291 */ /* 0x002fe2000f8ec0ff */
[----:B------:R-:W1:Y:S11]  /*0610*/  FENCE.VIEW.ASYNC.S ;  /* 0x00000000000073c6 */ /* 0x000e760000000000 */
[----:B-1----:R1:W2:Y:S01]  /*0620*/  SYNCS.EXCH.64 URZ, [UR4], UR8 ;  /* 0x0000000804ff75b2 */ /* 0x0022a20008000100 */
[----:B------:R1:W3:Y:S01]  /*0630*/  SYNCS.EXCH.64 URZ, [UR4+0x1b0], UR6 ;  /* 0x0001b00604ff75b2 */ /* 0x0002e20008000100 */
[----:B------:R1:W4:Y:S01]  /*0640*/  SYNCS.EXCH.64 URZ, [UR4+0x8], UR8 ;  /* 0x0000080804ff75b2 */ /* 0x0003220008000100 */
[----:B------:R1:W1:Y:S01]  /*0650*/  SYNCS.EXCH.64 URZ, [UR4+0x1b8], UR6 ;  /* 0x0001b80604ff75b2 */ /* 0x0002620008000100 */
        /* <DEDUP_REMOVED lines=104> */
[----:B--234-:R-:W-:Y:S01]  /*0ce0*/  NOP ;  /* 0x0000000000007918 */ /* 0x01cfe20000000000 */
.L_x_10:
[----:B-1----:R-:W-:Y:S05]  /*0cf0*/  BSYNC.RECONVERGENT B0 ;  /* 0x0000000000007941 */ /* 0x002fea0003800200 */
.L_x_9:
[----:B------:R-:W1:Y:S01]  /*0d00*/  SHFL.IDX PT, R2, R81, RZ, 0x1f ;  /* 0x00001fff51027589 */ /* 0x000e6200000e0000 */
[----:B------:R-:W-:Y:S01]  /*0d10*/  NOP ;  /* 0x0000000000007918 */ /* 0x000fe20000000000 */
[----:B-1----:R-:W-:-:S13]  /*0d20*/  ISETP.NE.AND P0, PT, R2, 0x1, PT ;  /* 0x000000010200780c */ /* 0x002fda0003f05270 */
[----:B------:R-:W-:Y:S05]  /*0d30*/  @P0 BRA `(.L_x_11) ;  /* 0x0000000000400947 */ /* 0x000fea0003800000 */
        /* <DEDUP_REMOVED lines=9> */
[----:B------:R-:W-:Y:S01]  /*0dd0*/  USHF.L.U32 UR6, UR6, 0x1, URZ ;  /* 0x0000000106067899 */ /* 0x000fe200080006ff */
[----:B------:R-:W-:Y:S01]  /*0de0*/  ELECT P0, URZ, PT ;  /* 0x0000000000ff782f */ /* 0x000fe20003800000 */
[----:B-1----:R-:W-:Y:S01]  /*0df0*/  ULEA UR4, UR4, UR5, 0x18 ;  /* 0x0000000504047291 */ /* 0x002fe2000f8ec0ff */
[----:B------:R-:W1:Y:S11]  /*0e00*/  FENCE.VIEW.ASYNC.S ;  /* 0x00000000000073c6 */ /* 0x000e760000000000 */
[----:B-1----:R1:W2:Y:S01]  /*0e10*/  SYNCS.EXCH.64 URZ, [UR4+0x360], UR8 ;  /* 0x0003600804ff75b2 */ /* 0x0022a20008000100 */
[----:B------:R1:W3:Y:S01]  /*0e20*/  SYNCS.EXCH.64 URZ, [UR4+0x368], UR6 ;  /* 0x0003680604ff75b2 */ /* 0x0002e20008000100 */
[----:B------:R-:W-:Y:S01]  /*0e30*/  NOP ;  /* 0x0000000000007918 */ /* 0x000fe20000000000 */
.L_x_11:
[----:B------:R-:W4:Y:S01]  /*0e40*/  SHFL.IDX PT, R2, R81, RZ, 0x1f ;  /* 0x00001fff51027589 */ /* 0x000f2200000e0000 */
[----:B------:R-:W-:Y:S01]  /*0e50*/  NOP ;  /* 0x0000000000007918 */ /* 0x000fe20000000000 */
[----:B----4-:R-:W-:-:S13]  /*0e60*/  ISETP.NE.AND P0, PT, R2, 0x3, PT ;  /* 0x000000030200780c */ /* 0x010fda0003f05270 */
[----:B------:R-:W-:Y:S05]  /*0e70*/  @P0 BRA `(.L_x_12) ;  /* 0x0000000000300947 */ /* 0x000fea0003800000 */
[----:B-1----:R-:W1:Y:S01]  /*0e80*/  S2UR UR6, SR_CgaCtaId ;  /* 0x00000000000679c3 */ /* 0x002e620000008800 */
[----:B------:R-:W-:Y:S01]  /*0e90*/  UMOV UR4, 0x400 ;  /* 0x0000040000047882 */ /* 0x000fe20000000000 */
[----:B------:R-:W-:Y:S01]  /*0ea0*/  UMOV UR5, 0x20 ;  /* 0x0000002000057882 */ /* 0x000fe20000000000 */
[----:B------:R-:W-:Y:S01]  /*0eb0*/  ELECT P0, URZ, PT ;  /* 0x0000000000ff782f */ /* 0x000fe20003800000 */
[----:B-1----:R-:W-:Y:S02]  /*0ec0*/  ULEA UR6, UR6, UR4, 0x18 ;  /* 0x0000000406067291 */ /* 0x002fe4000f8ec0ff */
[----:B------:R-:W-:-:S04]  /*0ed0*/  UIADD3 UR4, UPT, UPT, -UR5, 0x100000, URZ ;  /* 0x0010000005047890 */ /* 0x000fc8000fffe1ff */
[----:B------:R-:W-:Y:S02]  /*0ee0*/  USHF.L.U32 UR5, UR4, 0xb, URZ ;  /* 0x0000000b04057899 */ /* 0x000fe400080006ff */
[----:B------:R-:W-:Y:S01]  /*0ef0*/  USHF.L.U32 UR4, UR4, 0x1, URZ ;  /* 0x0000000104047899 */ /* 0x000fe200080006ff */
[----:B------:R-:W1:Y:S11]  /*0f00*/  FENCE.VIEW.ASYNC.S ;  /* 0x00000000000073c6 */ /* 0x000e760000000000 */
[----:B-1----:R4:W1:Y:S01]  /*0f10*/  SYNCS.EXCH.64 URZ, [UR6+0x370], UR4 ;  /* 0x0003700406ff75b2 */ /* 0x0028620008000100 */
[----:B------:R4:W1:Y:S02]  /*0f20*/  SYNCS.EXCH.64 URZ, [UR6+0x378], UR4 ;  /* 0x0003780406ff75b2 */ /* 0x0008640008000100 */
[----:B----4-:R-:W-:Y:S01]  /*0f30*/  NOP ;  /* 0x0000000000007918 */ /* 0x010fe20000000000 */
.L_x_12:
[----:B------:R-:W4:Y:S01]  /*0f40*/  SHFL.IDX PT, R2, R81, RZ, 0x1f ;  /* 0x00001fff51027589 */ /* 0x000f2200000e0000 */
[----:B------:R-:W-:Y:S01]  /*0f50*/  NOP ;  /* 0x0000000000007918 */ /* 0x000fe20000000000 */
[----:B----4-:R-:W-:-:S13]  /*0f60*/  ISETP.NE.AND P0, PT, R2, 0x4, PT ;  /* 0x000000040200780c */ /* 0x010fda0003f05270 */
[----:B------:R-:W-:Y:S05]  /*0f70*/  @P0 BRA `(.L_x_13) ;  /* 0x00000000004c0947 */ /* 0x000fea0003800000 */
[----:B-1----:R-:W1:Y:S01]  /*0f80*/  S2UR UR6, SR_CgaCtaId ;  /* 0x00000000000679c3 */ /* 0x002e620000008800 */
[----:B------:R-:W-:Y:S01]  /*0f90*/  UMOV UR4, 0x720 ;  /* 0x0000072000047882 */ /* 0x000fe20000000000 */
[----:B------:R-:W-:Y:S01]  /*0fa0*/  UMOV UR5, 0x400 ;  /* 0x0000040000057882 */ /* 0x000fe20000000000 */
[----:B------:R-:W-:Y:S01]  /*0fb0*/  USEL UR4, UR4, 0x620, UP3 ;  /* 0x0000062004047887 */ /* 0x000fe20009800000 */
[----:B------:R-:W-:Y:S01]  /*0fc0*/  UMOV UR8, 0x1 ;  /* 0x0000000100087882 */ /* 0x000fe20000000000 */
[----:B------:R-:W-:Y:S01]  /*0fd0*/  ELECT P0, URZ, PT ;  /* 0x0000000000ff782f */ /* 0x000fe20003800000 */
[----:B------:R-:W-:-:S04]  /*0fe0*/  UIADD3 UR8, UPT, UPT, -UR8, 0x100000, URZ ;  /* 0x0010000008087890 */ /* 0x000fc8000fffe1ff */
[----:B------:R-:W-:Y:S02]  /*0ff0*/  USHF.L.U32 UR9, UR8, 0xb, URZ ;  /* 0x0000000b08097899 */ /* 0x000fe400080006ff */
[----:B------:R-:W-:Y:S02]  /*1000*/  USHF.L.U32 UR8, UR8, 0x1, URZ ;  /* 0x0000000108087899 */ /* 0x000fe400080006ff */
[----:B-1----:R-:W-:Y:S02]  /*1010*/  ULEA UR6, UR6, UR5, 0x18 ;  /* 0x0000000506067291 */ /* 0x002fe4000f8ec0ff */
[----:B------:R-:W-:-:S04]  /*1020*/  UIADD3 UR4, UPT, UPT, -UR4, 0x100000, URZ ;  /* 0x0010000004047890 */ /* 0x000fc8000fffe1ff */
[----:B------:R-:W-:Y:S02]  /*1030*/  USHF.L.U32 UR5, UR4, 0xb, URZ ;  /* 0x0000000b04057899 */ /* 0x000fe400080006ff */
[----:B------:R-:W-:Y:S01]  /*1040*/  USHF.L.U32 UR4, UR4, 0x1, URZ ;  /* 0x0000000104047899 */ /* 0x000fe200080006ff */
[----:B------:R-:W1:Y:S03]  /*1050*/  FENCE.VIEW.ASYNC.S ;  /* 0x00000000000073c6 */ /* 0x000e660000000000 */
[----:B-1----:R4:W1:Y:S08]  /*1060*/  SYNCS.EXCH.64 URZ, [UR6+0x380], UR8 ;  /* 0x0003800806ff75b2 */ /* 0x0028700008000100 */
[----:B------:R4:W1:Y:S01]  /*1070*/  SYNCS.EXCH.64 URZ, [UR6+0x390], UR4 ;  /* 0x0003900406ff75b2 */ /* 0x0008620008000100 */
[----:B------:R4:W1:Y:S01]  /*1080*/  SYNCS.EXCH.64 URZ, [UR6+0x388], UR8 ;  /* 0x0003880806ff75b2 */ /* 0x0008620008000100 */
[----:B------:R4:W1:Y:S02]  /*1090*/  SYNCS.EXCH.64 URZ, [UR6+0x398], UR4 ;  /* 0x0003980406ff75b2 */ /* 0x0008640008000100 */
[----:B----4-:R-:W-:Y:S01]  /*10a0*/  NOP ;  /* 0x0000000000007918 */ /* 0x010fe20000000000 */
.L_x_13:
[----:B------:R-:W4:Y:S01]  /*10b0*/  SHFL.IDX PT, R2, R81, RZ, 0x1f ;  /* 0x00001fff51027589 */ /* 0x000f2200000e0000 */
[----:B------:R-:W-:Y:S01]  /*10c0*/  NOP ;  /* 0x0000000000007918 */ /* 0x000fe20000000000 */
[----:B----4-:R-:W-:-:S13]  /*10d0*/  ISETP.NE.AND P0, PT, R2, 0x5, PT ;  /* 0x000000050200780c */ /* 0x010fda0003f05270 */
[----:B------:R-:W-:Y:S05]  /*10e0*/  @P0 BRA `(.L_x_14) ;  /* 0x0000000000580947 */ /* 0x000fea0003800000 */
[----:B-1----:R-:W1:Y:S01]  /*10f0*/  S2UR UR4, SR_CgaCtaId ;  /* 0x00000000000479c3 */ /* 0x002e620000008800 */
        /* <DEDUP_REMOVED lines=12> */
[----:B-1----:R4:W1:Y:S01]  /*11c0*/  SYNCS.EXCH.64 URZ, [UR4+0x3a0], UR8 ;  /* 0x0003a00804ff75b2 */ /* 0x0028620008000100 */
[----:B------:R4:W1:Y:S01]  /*11d0*/  SYNCS.EXCH.64 URZ, [UR4+0x3c0], UR6 ;  /* 0x0003c00604ff75b2 */ /* 0x0008620008000100 */
[----:B------:R4:W1:Y:S01]  /*11e0*/  SYNCS.EXCH.64 URZ, [UR4+0x3a8], UR8 ;  /* 0x0003a80804ff75b2 */ /* 0x0008620008000100 */
[----:B------:R4:W1:Y:S01]  /*11f0*/  SYNCS.EXCH.64 URZ, [UR4+0x3c8], UR6 ;  /* 0x0003c80604ff75b2 */ /* 0x0008620008000100 */
[----:B------:R4:W1:Y:S01]  /*1200*/  SYNCS.EXCH.64 URZ, [UR4+0x3b0], UR8 ;  /* 0x0003b00804ff75b2 */ /* 0x0008620008000100 */
[----:B------:R4:W1:Y:S01]  /*1210*/  SYNCS.EXCH.64 URZ, [UR4+0x3d0], UR6 ;  /* 0x0003d00604ff75b2 */ /* 0x0008620008000100 */
[----:B------:R4:W1:Y:S01]  /*1220*/  SYNCS.EXCH.64 URZ, [UR4+0x3b8], UR8 ;  /* 0x0003b80804ff75b2 */ /* 0x0008620008000100 */
[----:B------:R4:W1:Y:S02]  /*1230*/  SYNCS.EXCH.64 URZ, [UR4+0x3d8], UR6 ;  /* 0x0003d80604ff75b2 */ /* 0x0008640008000100 */
[----:B----4-:R-:W-:Y:S01]  /*1240*/  NOP ;  /* 0x0000000000007918 */ /* 0x010fe20000000000 */
.L_x_14:
[----:B------:R-:W4:Y:S01]  /*1250*/  SHFL.IDX PT, R2, R81, RZ, 0x1f ;  /* 0x00001fff51027589 */ /* 0x000f2200000e0000 */
[----:B------:R-:W1:Y:S01]  /*1260*/  S2UR UR48, SR_CgaCtaId ;  /* 0x00000000003079c3 */ /* 0x000e620000008800 */
[----:B------:R-:W-:Y:S01]  /*1270*/  NOP ;  /* 0x0000000000007918 */ /* 0x000fe20000000000 */
[----:B----4-:R-:W-:-:S13]  /*1280*/  ISETP.NE.AND P0, PT, R2, 0x3, PT ;  /* 0x000000030200780c */ /* 0x010fda0003f05270 */
[----:B-1----:R-:W-:Y:S05]  /*1290*/  @P0 BRA `(.L_x_15) ;  /* 0x0000000000340947 */ /* 0x002fea0003800000 */
[----:B------:R-:W-:Y:S01]  /*12a0*/  UMOV UR4, 0x400 ;  /* 0x0000040000047882 */ /* 0x000fe20000000000 */
[----:B------:R-:W-:Y:S01]  /*12b0*/  UMOV UR6, 0x20 ;  /* 0x0000002000067882 */ /* 0x000fe20000000000 */
[----:B------:R-:W-:Y:S02]  /*12c0*/  ULEA UR4, UR48, UR4, 0x18 ;  /* 0x0000000430047291 */ /* 0x000fe4000f8ec0ff */
[----:B------:R-:W-:-:S04]  /*12d0*/  UIADD3 UR6, UPT, UPT, -UR6, 0x100000, URZ ;  /* 0x0010000006067890 */ /* 0x000fc8000fffe1ff */
[----:B------:R-:W-:Y:S02]  /*12e0*/  USHF.L.U32 UR7, UR6, 0xb, URZ ;  /* 0x0000000b06077899 */ /* 0x000fe400080006ff */
[----:B------:R-:W-:Y:S01]  /*12f0*/  USHF.L.U32 UR6, UR6, 0x1, URZ ;  /* 0x0000000106067899 */ /* 0x000fe200080006ff */
[----:B------:R-:W-:Y:S01]  /*1300*/  ELECT P0, URZ, PT ;  /* 0x0000000000ff782f */ /* 0x000fe20003800000 */
[----:B------:R-:W1:Y:S10]  /*1310*/  FENCE.VIEW.ASYNC.S ;  /* 0x00000000000073c6 */ /* 0x000e740000000000 */
[----:B-1----:R1:W4:Y:S01]  /*1320*/  SYNCS.EXCH.64 URZ, [UR4+0x3e0], UR6 ;  /* 0x0003e00604ff75b2 */ /* 0x0023220008000100 */
[----:B------:R1:W1:Y:S01]  /*1330*/  SYNCS.EXCH.64 URZ, [UR4+0x3f0], UR6 ;  /* 0x0003f00604ff75b2 */ /* 0x0002620008000100 */
[----:B------:R1:W1:Y:S01]  /*1340*/  SYNCS.EXCH.64 URZ, [UR4+0x3e8], UR6 ;  /* 0x0003e80604ff75b2 */ /* 0x0002620008000100 */
[----:B------:R1:W1:Y:S01]  /*1350*/  SYNCS.EXCH.64 URZ, [UR4+0x3f8], UR6 ;  /* 0x0003f80604ff75b2 */ /* 0x0002620008000100 */
[----:B------:R-:W-:Y:S01]  /*1360*/  NOP ;  /* 0x0000000000007918 */ /* 0x000fe20000000000 */
.L_x_15:
[----:B-1----:R-:W1:Y:S01]  /*1370*/  LDCU UR4, c[0x0][0x36c] ;  /* 0x00006d80ff0477ac */ /* 0x002e620008000800 */
[----:B------:R-:W-:Y:S01]  /*1380*/  ISETP.NE.OR P3, PT, R0, 0x2, !P3 ;  /* 0x000000020000780c */ /* 0x000fe20005f65670 */
[----:B------:R-:W-:Y:S01]  /*1390*/  NOP ;  /* 0x0000000000007918 */ /* 0x000fe20000000000 */
[----:B------:R-:W-:Y:S01]  /*13a0*/  LOP3.LUT R0, R69, 0x1f, RZ, 0xc0, !PT ;  /* 0x0000001f45007812 */ /* 0x000fe200078ec0ff */
[----:B------:R-:W-:Y:S02]  /*13b0*/  UISETP.NE.AND UP4, UPT, UR22, URZ, UPT ;  /* 0x000000ff1600728c */ /* 0x000fe4000bf85270 */
[----:B-1----:R-:W-:-:S09]  /*13c0*/  UISETP.EQ.U32.AND UP5, UPT, UR4, 0x1, UPT ;  /* 0x000000010400788c */ /* 0x002fd2000bfa2070 */
[----:B------:R-:W-:Y:S05]  /*13d0*/  BRA.U !UP5, `(.L_x_16) ;  /* 0x000000010d087547 */ /* 0x000fea000b800000 */
[----:B--234-:R-:W-:Y:S01]  /*13e0*/  UCGABAR_ARV ;  /* 0x00000000000079c7 */ /* 0x01cfe20008000000 */
[----:B------:R-:W-:Y:S05]  /*13f0*/  BRA `(.L_x_17) ;  /* 0x0000000000047947 */ /* 0x000fea0003800000 */
.L_x_16:
[----:B--234-:R-:W-:Y:S01]  /*1400*/  NOP ;  /* 0x0000000000007918 */ /* 0x01cfe20000000000 */
.L_x_17:
[----:B------:R-:W1:Y:S01]  /*1410*/  S2UR UR46, SR_CTAID.X ;  /* 0x00000000002e79c3 */ /* 0x000e620000002500 */
[----:B------:R-:W-:-:S05]  /*1420*/  CS2R.32 R3, SR_CgaSize ;  /* 0x0000000000037805 */ /* 0x000fca0000008a00 */
[----:B------:R-:W-:-:S05]  /*1430*/  IMAD R3, R3, -0xa0, RZ ;  /* 0xffffff6003037824 */ /* 0x000fca00078e02ff */
[----:B------:R-:W-:-:S14]  /*1440*/  R2UR UR5, R3 ;  /* 0x00000000030572ca */ /* 0x000fdc00000e0000 */
[----:B------:R-:W2:Y:S01]  /*1450*/  LDCU UR5, c[0x0][UR5+0x2b0] ;  /* 0x00005600050577ac */ /* 0x000ea20008000800 */
[----:B------:R-:W-:-:S05]  /*1460*/  CS2R.32 R3, SR_CgaSize ;  /* 0x0000000000037805 */ /* 0x000fca0000008a00 */
[----:B------:R-:W-:-:S05]  /*1470*/  IMAD R3, R3, -0xa0, RZ ;  /* 0xffffff6003037824 */ /* 0x000fca00078e02ff */
[----:B------:R-:W-:-:S14]  /*1480*/  R2UR UR4, R3 ;  /* 0x00000000030472ca */ /* 0x000fdc00000e0000 */
[----:B------:R-:W3:Y:S01]  /*1490*/  LDCU UR4, c[0x0][UR4+0x2b4] ;  /* 0x00005680040477ac */ /* 0x000ee20008000800 */
[----:B------:R-:W4:Y:S01]  /*14a0*/  S2UR UR45, SR_CTAID.Y ;  /* 0x00000000002d79c3 */ /* 0x000f220000002600 */
[----:B------:R-:W-:-:S05]  /*14b0*/  CS2R.32 R3, SR_CgaSize ;  /* 0x0000000000037805 */ /* 0x000fca0000008a00 */
[----:B------:R-:W-:-:S05]  /*14c0*/  IMAD R3, R3, -0xa0, RZ ;  /* 0xffffff6003037824 */ /* 0x000fca00078e02ff */
[----:B------:R-:W-:-:S14]  /*14d0*/  R2UR UR57, R3 ;  /* 0x00000000033972ca */ /* 0x000fdc00000e0000 */
[----:B------:R-:W3:Y:S01]  /*14e0*/  LDCU UR57, c[0x0][UR57+0x2a0] ;  /* 0x00005400393977ac */ /* 0x000ee20008000800 */
[----:B------:R-:W-:-:S05]  /*14f0*/  CS2R.32 R3, SR_CgaSize ;  /* 0x0000000000037805 */ /* 0x000fca0000008a00 */
[----:B------:R-:W-:-:S05]  /*1500*/  IMAD R3, R3, -0xa0, RZ ;  /* 0xffffff6003037824 */ /* 0x000fca00078e02ff */
[----:B------:R-:W-:-:S14]  /*1510*/  R2UR UR60, R3 ;  /* 0x00000000033c72ca */ /* 0x000fdc00000e0000 */
[----:B------:R-:W3:Y:S01]  /*1520*/  LDCU UR60, c[0x0][UR60+0x2a4] ;  /* 0x000054803c3c77ac */ /* 0x000ee20008000800 */
[----:B------:R-:W-:Y:S02]  /*1530*/  ULOP3.LUT UR49, UR48, 0x3, URZ, 0xc0, !UPT ;  /* 0x0000000330317892 */ /* 0x000fe4000f8ec0ff */
[----:B------:R-:W-:Y:S02]  /*1540*/  USHF.R.U32.HI UR29, URZ, 0x2, UR48 ;  /* 0x00000002ff1d7899 */ /* 0x000fe40008011630 */
[----:B------:R-:W-:Y:S02]  /*1550*/  UISETP.GT.U32.AND UP1, UPT, UR49, 0xffff, UPT ;  /* 0x0000ffff3100788c */ /* 0x000fe4000bf24070 */
[----:B------:R-:W-:Y:S01]  /*1560*/  USHF.L.U32 UR28, UR48, 0x8, URZ ;  /* 0x00000008301c7899 */ /* 0x000fe200080006ff */
[----:B-1----:R-:W-:Y:S01]  /*1570*/  I2FP.F32.U32 R3, UR46 ;  /* 0x0000002e00037c45 */ /* 0x002fe20008201000 */
[----:B------:R-:W1:Y:S04]  /*1580*/  LDCU UR23, c[0x0][0xb24] ;  /* 0x00016480ff1777ac */ /* 0x000e680008000800 */
[----:B--2---:R-:W-:Y:S01]  /*1590*/  FMUL R3, R3, UR5 ;  /* 0x0000000503037c20 */ /* 0x004fe20008400000 */
[----:B------:R-:W2:Y:S01]  /*15a0*/  LDCU UR40, c[0x0][0xb24] ;  /* 0x00016480ff2877ac */ /* 0x000ea20008000800 */
[----:B----4-:R-:W-:Y:S01]  /*15b0*/  I2FP.F32.U32 R2, UR45 ;  /* 0x0000002d00027c45 */ /* 0x010fe20008201000 */
[----:B------:R-:W4:Y:S03]  /*15c0*/  LDCU UR30, c[0x0][0xb30] ;  /* 0x00016600ff1e77ac */ /* 0x000f260008000800 */
[----:B------:R-:W1:Y:S01]  /*15d0*/  F2I.U32.TRUNC.NTZ R3, R3 ;  /* 0x0000000300037305 */ /* 0x000e62000020f000 */
[----:B---3--:R-:W-:Y:S01]  /*15e0*/  FMUL R2, R2, UR4 ;  /* 0x0000000402027c20 */ /* 0x008fe20008400000 */
[----:B------:R-:W-:-:S02]  /*15f0*/  ULOP3.LUT UR4, UR48, 0x4, URZ, 0xc0, !UPT ;  /* 0x0000000430047892 */ /* 0x000fc4000f8ec0ff */
[----:B------:R-:W-:Y:S02]  /*1600*/  USHF.L.U32 UR27, UR48, 0x9, URZ ;  /* 0x00000009301b7899 */ /* 0x000fe400080006ff */
[----:B------:R-:W-:Y:S02]  /*1610*/  UISETP.GT.U32.AND UP0, UPT, UR4, 0xffff, UPT ;  /* 0x0000ffff0400788c */ /* 0x000fe4000bf04070 */
[----:B------:R-:W3:Y:S01]  /*1620*/  F2I.U32.TRUNC.NTZ R2, R2 ;  /* 0x0000000200027305 */ /* 0x000ee2000020f000 */
[----:B------:R-:W-:Y:S01]  /*1630*/  UMOV UR32, 0x11 ;  /* 0x0000001100207882 */ /* 0x000fe20000000000 */
[----:B------:R-:W-:Y:S02]  /*1640*/  USEL UR24, UR49, 0xffff, !UP1 ;  /* 0x0000ffff31187887 */ /* 0x000fe4000c800000 */
[----:B------:R-:W-:Y:S01]  /*1650*/  USEL UR25, UR4, 0xffff, !UP0 ;  /* 0x0000ffff04197887 */ /* 0x000fe2000c000000 */
[----:B-1----:R-:W-:Y:S02]  /*1660*/  R2UR UR5, R3 ;  /* 0x00000000030572ca */ /* 0x002fe400000e0000 */
[----:B---3--:R-:W-:-:S02]  /*1670*/  R2UR UR6, R2 ;  /* 0x00000000020672ca */ /* 0x008fc400000e0000 */
[----:B------:R-:W-:-:S09]  /*1680*/  PRMT R2, RZ, 0x7610, R2 ;  /* 0x00007610ff027816 */ /* 0x000fd20000000002 */
[----:B------:R-:W-:-:S04]  /*1690*/  UIADD3 UR5, UPT, UPT, -UR5, URZ, URZ ;  /* 0x000000ff05057290 */ /* 0x000fc8000fffe1ff */
[----:B------:R-:W-:Y:S02]  /*16a0*/  UIMAD UR57, UR57, UR5, UR46 ;  /* 0x00000005393972a4 */ /* 0x000fe4000f8e022e */
[----:B------:R-:W-:-:S04]  /*16b0*/  UIADD3 UR4, UPT, UPT, -UR6, URZ, URZ ;  /* 0x000000ff06047290 */ /* 0x000fc8000fffe1ff */
[----:B------:R-:W-:Y:S01]  /*16c0*/  UIMAD UR60, UR60, UR4, UR45 ;  /* 0x000000043c3c72a4 */ /* 0x000fe2000f8e022d */
[----:B--2-4-:R-:W-:Y:S11]  /*16d0*/  BRA.U UP4, `(.L_x_18) ;  /* 0x00000001046c7547 */ /* 0x014ff6000b800000 */
[----:B------:R-:W-:Y:S02]  /*16e0*/  UISETP.NE.AND UP1, UPT, UR60, URZ, UPT ;  /* 0x000000ff3c00728c */ /* 0x000fe4000bf25270 */
[----:B------:R-:W-:Y:S02]  /*16f0*/  UISETP.NE.AND UP0, UPT, UR60, 0x1, UPT ;  /* 0x000000013c00788c */ /* 0x000fe4000bf05270 */
[----:B------:R-:W-:Y:S02]  /*1700*/  UISETP.NE.AND UP2, UPT, UR57, URZ, UP1 ;  /* 0x000000ff3900728c */ /* 0x000fe40008f45270 */
[----:B------:R-:W-:Y:S02]  /*1710*/  USEL UR4, URZ, 0x10, UP0 ;  /* 0x00000010ff047887 */ /* 0x000fe40008000000 */
[----:B------:R-:W-:Y:S02]  /*1720*/  USEL UR11, URZ, 0x1, UP2 ;  /* 0x00000001ff0b7887 */ /* 0x000fe40009000000 */
[----:B------:R-:W-:-:S02]  /*1730*/  UISETP.NE.AND UP2, UPT, UR57, URZ, UPT ;  /* 0x000000ff3900728c */ /* 0x000fc4000bf45270 */
[----:B------:R-:W-:Y:S02]  /*1740*/  USEL UR5, URZ, 0x2, UP1 ;  /* 0x00000002ff057887 */ /* 0x000fe40008800000 */
[----:B------:R-:W-:Y:S02]  /*1750*/  USEL UR9, UR4, 0x10, UP2 ;  /* 0x0000001004097887 */ /* 0x000fe40009000000 */
[----:B------:R-:W-:Y:S02]  /*1760*/  UISETP.NE.AND UP2, UPT, UR57, 0x1, UPT ;  /* 0x000000013900788c */ /* 0x000fe4000bf45270 */
[----:B------:R-:W-:Y:S02]  /*1770*/  USEL UR4, URZ, 0x20, UP0 ;  /* 0x00000020ff047887 */ /* 0x000fe40008000000 */
[----:B------:R-:W-:Y:S02]  /*1780*/  USEL UR7, UR5, 0x2, UP2 ;  /* 0x0000000205077887 */ /* 0x000fe40009000000 */
[----:B------:R-:W-:-:S02]  /*1790*/  USEL UR10, UR4, 0x20, UP2 ;  /* 0x00000020040a7887 */ /* 0x000fc40009000000 */
[----:B------:R-:W-:Y:S02]  /*17a0*/  UISETP.NE.AND UP2, UPT, UR57, 0x2, UPT ;  /* 0x000000023900788c */ /* 0x000fe4000bf45270 */
[----:B------:R-:W-:Y:S02]  /*17b0*/  USEL UR6, URZ, 0x4, UP1 ;  /* 0x00000004ff067887 */ /* 0x000fe40008800000 */
[----:B------:R-:W-:Y:S02]  /*17c0*/  USEL UR4, URZ, 0x8, UP1 ;  /* 0x00000008ff047887 */ /* 0x000fe40008800000 */
[----:B------:R-:W-:Y:S02]  /*17d0*/  USEL UR5, URZ, 0x40, UP0 ;  /* 0x00000040ff057887 */ /* 0x000fe40008000000 */
[----:B------:R-:W-:Y:S02]  /*17e0*/  USEL UR8, UR6, 0x4, UP2 ;  /* 0x0000000406087887 */ /* 0x000fe40009000000 */
[----:B------:R-:W-:-:S02]  /*17f0*/  UISETP.NE.AND UP1, UPT, UR57, 0x3, UPT ;  /* 0x000000033900788c */ /* 0x000fc4000bf25270 */
[----:B------:R-:W-:Y:S02]  /*1800*/  UIADD3 UR6, UPT, UPT, UR7, UR9, UR11 ;  /* 0x0000000907067290 */ /* 0x000fe4000fffe00b */
[----:B------:R-:W-:Y:S02]  /*1810*/  USEL UR7, UR5, 0x40, UP2 ;  /* 0x0000004005077887 */ /* 0x000fe40009000000 */
[----:B------:R-:W-:Y:S02]  /*1820*/  USEL UR12, URZ, 0x80, UP0 ;  /* 0x00000080ff0c7887 */ /* 0x000fe40008000000 */
[----:B------:R-:W-:Y:S02]  /*1830*/  USEL UR4, UR4, 0x8, UP1 ;  /* 0x0000000804047887 */ /* 0x000fe40008800000 */
[----:B------:R-:W-:Y:S02]  /*1840*/  UIADD3 UR5, UPT, UPT, UR8, UR10, UR6 ;  /* 0x0000000a08057290 */ /* 0x000fe4000fffe006 */
[----:B------:R-:W-:-:S02]  /*1850*/  USEL UR6, UR12, 0x80, UP1 ;  /* 0x000000800c067887 */ /* 0x000fc40008800000 */
[----:B------:R-:W-:-:S04]  /*1860*/  UIADD3 UR4, UPT, UPT, UR4, UR7, UR5 ;  /* 0x0000000704047290 */ /* 0x000fc8000fffe005 */
[----:B------:R-:W-:-:S06]  /*1870*/  UIADD3 UR4, UPT, UPT, UR4, UR6, URZ ;  /* 0x0000000604047290 */ /* 0x000fcc000fffe0ff */
[----:B------:R-:W-:-:S07]  /*1880*/  MOV R2, UR4 ;  /* 0x0000000400027c02 */ /* 0x000fce0008000f00 */
.L_x_18:
[----:B------:R-:W1:Y:S01]  /*1890*/  S2UR UR36, SR_CTAID.Z ;  /* 0x00000000002479c3 */ /* 0x000e620000002700 */
[----:B------:R-:W-:Y:S01]  /*18a0*/  UISETP.GE.AND UP0, UPT, UR23, 0x1, UPT ;  /* 0x000000011700788c */ /* 0x000fe2000bf06270 */
[----:B------:R-:W-:-:S08]  /*18b0*/  UMOV UR31, 0xf ;  /* 0x0000000f001f7882 */ /* 0x000fd00000000000 */
[----:B------:R-:W-:Y:S05]  /*18c0*/  BRA.U !UP0, `(.L_x_19) ;  /* 0x0000000108d47547 */ /* 0x000fea000b800000 */
[----:B------:R-:W2:Y:S01]  /*18d0*/  LDCU.128 UR12, c[0x0][0xb10] ;  /* 0x00016200ff0c77ac */ /* 0x000ea20008000c00 */
[----:B------:R-:W3:Y:S01]  /*18e0*/  LDCU UR6, c[0x0][0x370] ;  /* 0x00006e00ff0677ac */ /* 0x000ee20008000800 */
[----:B------:R-:W4:Y:S01]  /*18f0*/  LDCU UR5, c[0x0][0x374] ;  /* 0x00006e80ff0577ac */ /* 0x000f220008000800 */
[----:B------:R-:W1:Y:S01]  /*1900*/  LDCU UR26, c[0x0][0xb0c] ;  /* 0x00016180ff1a77ac */ /* 0x000e620008000800 */
[----:B------:R-:W1:Y:S01]  /*1910*/  LDCU UR4, c[0x0][0xb20] ;  /* 0x00016400ff0477ac */ /* 0x000e620008000800 */
[----:B------:R-:W1:Y:S01]  /*1920*/  LDCU.64 UR8, c[0x0][0xb28] ;  /* 0x00016500ff0877ac */ /* 0x000e620008000a00 */
[----:B--2---:R-:W-:Y:S02]  /*1930*/  UISETP.NE.AND UP0, UPT, UR14, 0x1, UPT ;  /* 0x000000010e00788c */ /* 0x004fe4000bf05270 */
[----:B----4-:R-:W-:Y:S02]  /*1940*/  UIMAD.WIDE.U32 UR10, UR5, UR15, URZ ;  /* 0x0000000f050a72a5 */ /* 0x010fe4000f8e00ff */
[----:B---3--:R-:W-:-:S02]  /*1950*/  UIMAD.WIDE.U32 UR18, UR6, UR12, URZ ;  /* 0x0000000c061272a5 */ /* 0x008fc4000f8e00ff */
[----:B-1----:R-:W-:Y:S02]  /*1960*/  UISETP.NE.AND UP1, UPT, UR26, 0x1, UPT ;  /* 0x000000011a00788c */ /* 0x002fe4000bf25270 */
[----:B------:R-:W-:Y:S01]  /*1970*/  UISETP.NE.AND UP2, UPT, UR23, 0x1, UPT ;  /* 0x000000011700788c */ /* 0x000fe2000bf45270 */
[----:B------:R-:W-:Y:S02]  /*1980*/  UMOV UR10, UR11 ;  /* 0x0000000b000a7c82 */ /* 0x000fe40008000000 */
[----:B------:R-:W-:Y:S01]  /*1990*/  UMOV UR18, UR19 ;  /* 0x0000001300127c82 */ /* 0x000fe20008000000 */
[----:B------:R-:W-:Y:S02]  /*19a0*/  @UP0 USHF.R.U32.HI UR5, URZ, UR4, UR10 ;  /* 0x00000004ff050299 */ /* 0x000fe4000801160a */
[----:B------:R-:W-:Y:S02]  /*19b0*/  UIMAD.WIDE.U32 UR20, UR45, UR15, URZ ;  /* 0x0000000f2d1472a5 */ /* 0x000fe4000f8e00ff */
[----:B------:R-:W-:-:S02]  /*19c0*/  UIMAD.WIDE.U32 UR10, UR5, UR8, URZ ;  /* 0x00000008050a72a5 */ /* 0x000fc4000f8e00ff */
[----:B------:R-:W-:Y:S02]  /*19d0*/  @UP1 USHF.R.U32.HI UR6, URZ, UR13, UR18 ;  /* 0x0000000dff061299 */ /* 0x000fe40008011612 */
[----:B------:R-:W-:Y:S02]  /*19e0*/  UIMAD.WIDE.U32 UR16, UR46, UR12, URZ ;  /* 0x0000000c2e1072a5 */ /* 0x000fe4000f8e00ff */
[----:B------:R-:W-:Y:S01]  /*19f0*/  UIMAD.WIDE.U32 UR18, UR6, UR8, URZ ;  /* 0x00000008061272a5 */ /* 0x000fe2000f8e00ff */
[----:B------:R-:W-:Y:S01]  /*1a00*/  UMOV UR20, UR21 ;  /* 0x0000001500147c82 */ /* 0x000fe20008000000 */
[----:B------:R-:W-:Y:S01]  /*1a10*/  UMOV UR10, UR11 ;  /* 0x0000000b000a7c82 */ /* 0x000fe20008000000 */
[----:B------:R-:W-:Y:S02]  /*1a20*/  USHF.R.U32.HI UR20, URZ, UR4, UR20 ;  /* 0x00000004ff147299 */ /* 0x000fe40008011614 */
[----:B------:R-:W-:Y:S02]  /*1a30*/  @UP2 USHF.R.U32.HI UR5, URZ, UR9, UR10 ;  /* 0x00000009ff052299 */ /* 0x000fe4000801160a */
[----:B------:R-:W-:Y:S01]  /*1a40*/  UMOV UR7, UR19 ;  /* 0x0000001300077c82 */ /* 0x000fe20008000000 */
[----:B------:R-:W-:Y:S01]  /*1a50*/  UMOV UR16, UR17 ;  /* 0x0000001100107c82 */ /* 0x000fe20008000000 */
[----:B------:R-:W-:-:S02]  /*1a60*/  @UP2 USHF.R.U32.HI UR6, URZ, UR9, UR7 ;  /* 0x00000009ff062299 */ /* 0x000fc40008011607 */
[----:B------:R-:W-:Y:S02]  /*1a70*/  USHF.R.U32.HI UR13, URZ, UR13, UR16 ;  /* 0x0000000dff0d7299 */ /* 0x000fe40008011610 */
[----:B------:R-:W-:Y:S02]  /*1a80*/  USEL UR4, UR45, UR20, !UP0 ;  /* 0x000000142d047287 */ /* 0x000fe4000c000000 */
[----:B------:R-:W-:Y:S02]  /*1a90*/  UIMAD UR7, UR5, UR23, URZ ;  /* 0x00000017050772a4 */ /* 0x000fe4000f8e02ff */
[----:B------:R-:W-:Y:S02]  /*1aa0*/  USEL UR5, UR46, UR13, !UP1 ;  /* 0x0000000d2e057287 */ /* 0x000fe4000c800000 */
[----:B------:R-:W-:Y:S02]  /*1ab0*/  UIMAD UR12, UR6, UR23, URZ ;  /* 0x00000017060c72a4 */ /* 0x000fe4000f8e02ff */
[----:B------:R-:W-:-:S02]  /*1ac0*/  UISETP.GE.AND UP0, UPT, UR4, UR7, UPT ;  /* 0x000000070400728c */ /* 0x000fc4000bf06270 */
[----:B------:R-:W-:Y:S02]  /*1ad0*/  UIMAD.WIDE.U32 UR10, UR4, UR8, URZ ;  /* 0x00000008040a72a5 */ /* 0x000fe4000f8e00ff */
[----:B------:R-:W-:Y:S02]  /*1ae0*/  UISETP.GE.OR UP0, UPT, UR5, UR12, UP0 ;  /* 0x0000000c0500728c */ /* 0x000fe40008706670 */
[----:B------:R-:W-:Y:S02]  /*1af0*/  UIMAD.WIDE.U32 UR12, UR5, UR8, URZ ;  /* 0x00000008050c72a5 */ /* 0x000fe4000f8e00ff */
[----:B------:R-:W-:Y:S01]  /*1b00*/  UIADD3 UR10, UPT, UPT, -UR4, URZ, URZ ;  /* 0x000000ff040a7290 */ /* 0x000fe2000fffe1ff */
[----:B------:R-:W-:Y:S01]  /*1b10*/  UMOV UR8, UR11 ;  /* 0x0000000b00087c82 */ /* 0x000fe20008000000 */
[----:B------:R-:W-:Y:S02]  /*1b20*/  UIADD3 UR11, UPT, UPT, -UR5, URZ, URZ ;  /* 0x000000ff050b7290 */ /* 0x000fe4000fffe1ff */
[----:B------:R-:W-:-:S03]  /*1b30*/  USHF.R.U32.HI UR8, URZ, UR9, UR8 ;  /* 0x00000009ff087299 */ /* 0x000fc60008011608 */
[----:B------:R-:W-:Y:S01]  /*1b40*/  @!UP0 UMOV UR7, UR13 ;  /* 0x0000000d00078c82 */ /* 0x000fe20008000000 */
[----:B------:R-:W-:Y:S02]  /*1b50*/  UIMAD UR45, UR14, UR10, UR45 ;  /* 0x0000000a0e2d72a4 */ /* 0x000fe4000f8e022d */
[----:B------:R-:W-:Y:S02]  /*1b60*/  USEL UR8, UR4, UR8, !UP2 ;  /* 0x0000000804087287 */ /* 0x000fe4000d000000 */
[----:B------:R-:W-:Y:S02]  /*1b70*/  @!UP0 USHF.R.U32.HI UR7, URZ, UR9, UR7 ;  /* 0x00000009ff078299 */ /* 0x000fe40008011607 */
[----:B------:R-:W-:Y:S02]  /*1b80*/  UIADD3 UR9, UPT, UPT, -UR8, URZ, URZ ;  /* 0x000000ff08097290 */ /* 0x000fe4000fffe1ff */
[----:B------:R-:W-:Y:S02]  /*1b90*/  @!UP0 USEL UR7, UR5, UR7, !UP2 ;  /* 0x0000000705078287 */ /* 0x000fe4000d000000 */
[----:B------:R-:W-:-:S02]  /*1ba0*/  UIMAD UR9, UR23, UR9, UR4 ;  /* 0x00000009170972a4 */ /* 0x000fc4000f8e0204 */
[----:B------:R-:W-:Y:S02]  /*1bb0*/  @!UP0 UIADD3 UR8, UPT, UPT, UR8, -UR7, URZ ;  /* 0x8000000708088290 */ /* 0x000fe4000fffe0ff */
[----:B------:R-:W-:Y:S02]  /*1bc0*/  @!UP0 UIMAD UR6, UR9, UR6, UR7 ;  /* 0x00000006090682a4 */ /* 0x000fe4000f8e0207 */
[----:B------:R-:W-:Y:S02]  /*1bd0*/  @!UP0 UIMAD UR4, UR8, UR23, UR5 ;  /* 0x00000017080482a4 */ /* 0x000fe4000f8e0205 */
[----:B------:R-:W-:Y:S02]  /*1be0*/  UIMAD UR46, UR26, UR11, UR46 ;  /* 0x0000000b1a2e72a4 */ /* 0x000fe4000f8e022e */
[----:B------:R-:W-:Y:S01]  /*1bf0*/  UIMAD UR45, UR4, UR14, UR45 ;  /* 0x0000000e042d72a4 */ /* 0x000fe2000f8e022d */
[----:B------:R-:W-:Y:S02]  /*1c00*/  @!UP0 UMOV UR5, UR6 ;  /* 0x0000000600058c82 */ /* 0x000fe40008000000 */
[----:B------:R-:W-:-:S12]  /*1c10*/  UIMAD UR46, UR5, UR26, UR46 ;  /* 0x0000001a052e72a4 */ /* 0x000fd8000f8e022e */
.L_x_19:
[----:B------:R-:W-:Y:S02]  /*1c20*/  UISETP.NE.AND UP1, UPT, UR30, 0x1, UPT ;  /* 0x000000011e00788c */ /* 0x000fe4000bf25270 */
[----:B------:R-:W-:Y:S02]  /*1c30*/  ULOP3.LUT UR24, UR24, 0xffff, URZ, 0xc0, !UPT ;  /* 0x0000ffff18187892 */ /* 0x000fe4000f8ec0ff */
[----:B------:R-:W-:Y:S02]  /*1c40*/  ULOP3.LUT UR21, UR25, 0xffff, URZ, 0xc0, !UPT ;  /* 0x0000ffff19157892 */ /* 0x000fe4000f8ec0ff */
[----:B------:R-:W-:Y:S02]  /*1c50*/  UISETP.NE.AND UP0, UPT, UR22, 0x2, UPT ;  /* 0x000000021600788c */ /* 0x000fe4000bf05270 */
[----:B------:R-:W-:Y:S02]  /*1c60*/  ULOP3.LUT UR28, UR28, 0x400, URZ, 0xc0, !UPT ;  /* 0x000004001c1c7892 */ /* 0x000fe4000f8ec0ff */
[----:B------:R-:W-:-:S02]  /*1c70*/  ULOP3.LUT UR27, UR27, 0x600, URZ, 0xc0, !UPT ;  /* 0x000006001b1b7892 */ /* 0x000fc4000f8ec0ff */
[----:B------:R-:W-:Y:S02]  /*1c80*/  USHF.L.U32 UR24, UR32, UR24, URZ ;  /* 0x0000001820187299 */ /* 0x000fe400080006ff */
[----:B------:R-:W-:Y:S01]  /*1c90*/  USHF.L.U32 UR21, UR31, UR21, URZ ;  /* 0x000000151f157299 */ /* 0x000fe200080006ff */
[----:B------:R-:W-:Y:S11]  /*1ca0*/  BRA.U UP1, `(.L_x_20) ;  /* 0x0000000101447547 */ /* 0x000ff6000b800000 */
[----:B------:R-:W2:Y:S01]  /*1cb0*/  LDCU.128 UR8, c[0x0][0xb10] ;  /* 0x00016200ff0877ac */ /* 0x000ea20008000c00 */
[----:B------:R-:W3:Y:S01]  /*1cc0*/  LDCU UR12, c[0x0][0xb0c] ;  /* 0x00016180ff0c77ac */ /* 0x000ee20008000800 */
[----:B------:R-:W4:Y:S01]  /*1cd0*/  LDCU UR13, c[0x0][0xb20] ;  /* 0x00016400ff0d77ac */ /* 0x000f220008000800 */
[----:B--2---:R-:W-:Y:S02]  /*1ce0*/  UIMAD.WIDE.U32 UR6, UR46, UR8, URZ ;  /* 0x000000082e0672a5 */ /* 0x004fe4000f8e00ff */
[----:B------:R-:W-:Y:S02]  /*1cf0*/  UIMAD.WIDE.U32 UR4, UR45, UR11, URZ ;  /* 0x0000000b2d0472a5 */ /* 0x000fe4000f8e00ff */
[----:B---3--:R-:W-:Y:S02]  /*1d00*/  UISETP.NE.AND UP2, UPT, UR12, 0x1, UPT ;  /* 0x000000010c00788c */ /* 0x008fe4000bf45270 */
[----:B------:R-:W-:Y:S01]  /*1d10*/  UISETP.NE.AND UP1, UPT, UR10, 0x1, UPT ;  /* 0x000000010a00788c */ /* 0x000fe2000bf25270 */
[----:B------:R-:W-:-:S02]  /*1d20*/  UMOV UR6, UR7 ;  /* 0x0000000700067c82 */ /* 0x000fc40008000000 */
[----:B------:R-:W-:Y:S01]  /*1d30*/  UMOV UR4, UR5 ;  /* 0x0000000500047c82 */ /* 0x000fe20008000000 */
[----:B------:R-:W-:Y:S02]  /*1d40*/  USHF.R.U32.HI UR9, URZ, UR9, UR6 ;  /* 0x00000009ff097299 */ /* 0x000fe40008011606 */
[----:B----4-:R-:W-:Y:S02]  /*1d50*/  USHF.R.U32.HI UR4, URZ, UR13, UR4 ;  /* 0x0000000dff047299 */ /* 0x010fe40008011604 */
[----:B------:R-:W-:Y:S02]  /*1d60*/  USEL UR5, UR46, UR9, !UP2 ;  /* 0x000000092e057287 */ /* 0x000fe4000d000000 */
[----:B------:R-:W-:-:S04]  /*1d70*/  USEL UR4, UR45, UR4, !UP1 ;  /* 0x000000042d047287 */ /* 0x000fc8000c800000 */
[----:B------:R-:W-:Y:S02]  /*1d80*/  UIADD3 UR6, UPT, UPT, UR5, -UR4, URZ ;  /* 0x8000000405067290 */ /* 0x000fe4000fffe0ff */
[----:B------:R-:W-:Y:S02]  /*1d90*/  UIADD3 UR4, UPT, UPT, -UR5, UR4, URZ ;  /* 0x0000000405047290 */ /* 0x000fe4000fffe1ff */
[----:B------:R-:W-:Y:S02]  /*1da0*/  UIMAD UR45, UR6, UR10, UR45 ;  /* 0x0000000a062d72a4 */ /* 0x000fe4000f8e022d */
[----:B------:R-:W-:-:S12]  /*1db0*/  UIMAD UR46, UR4, UR12, UR46 ;  /* 0x0000000c042e72a4 */ /* 0x000fd8000f8e022e */
.L_x_20:
[----:B------:R-:W-:Y:S05]  /*1dc0*/  BRA.U !UP5, `(.L_x_21) ;  /* 0x000000010d0c7547 */ /* 0x000fea000b800000 */
[----:B------:R-:W-:Y:S01]  /*1dd0*/  UCGABAR_WAIT ;  /* 0x0000000000007dc7 */ /* 0x000fe20008000000 */
[----:B------:R-:W-:Y:S01]  /*1de0*/  CCTL.IVALL ;  /* 0x00000000ff00798f */ /* 0x000fe20002000000 */
[----:B------:R-:W-:Y:S05]  /*1df0*/  BRA `(.L_x_22) ;  /* 0x0000000000047947 */ /* 0x000fea0003800000 */
.L_x_21:
[----:B------:R-:W-:Y:S06]  /*1e00*/  BAR.SYNC.DEFER_BLOCKING 0x0 ;  /* 0x0000000000007b1d */ /* 0x000fec0000010000 */
.L_x_22:
[----:B------:R-:W-:Y:S05]  /*1e10*/  BRA.U UP0, `(.L_x_23) ;  /* 0x0000002d00dc7547 */ /* 0x000fea000b800000 */
[----:B------:R-:W2:Y:S01]  /*1e20*/  LDCU UR6, c[0x0][0x38c] ;  /* 0x00007180ff0677ac */ /* 0x000ea20008000800 */
[----:B------:R-:W-:Y:S01]  /*1e30*/  PLOP3.LUT P1, PT, PT, PT, UP3, 0x80, 0x8 ;  /* 0x000000000008781c */ /* 0x000fe20003f2f038 */
[----:B------:R-:W-:Y:S01]  /*1e40*/  IMAD.MOV.U32 R12, RZ, RZ, 0x1 ;  /* 0x00000001ff0c7424 */ /* 0x000fe200078e00ff */
[----:B------:R-:W-:Y:S01]  /*1e50*/  ISETP.EQ.OR P2, PT, R0, RZ, P3 ;  /* 0x000000ff0000720c */ /* 0x000fe20001f42670 */
[----:B------:R-:W-:Y:S01]  /*1e60*/  UISETP.NE.AND UP1, UPT, UR22, URZ, UPT ;  /* 0x000000ff1600728c */ /* 0x000fe2000bf25270 */
[----:B------:R-:W-:Y:S02]  /*1e70*/  PLOP3.LUT P1, PT, P1, PT, PT, 0x8, 0x80 ;  /* 0x000000000080781c */ /* 0x000fe40000f2e170 */
[----:B------:R-:W-:Y:S01]  /*1e80*/  CS2R R10, SRZ ;  /* 0x00000000000a7805 */ /* 0x000fe2000001ff00 */
[----:B------:R-:W-:Y:S01]  /*1e90*/  IMAD.MOV.U32 R9, RZ, RZ, RZ ;  /* 0x000000ffff097224 */ /* 0x000fe200078e00ff */
[----:B------:R-:W3:Y:S01]  /*1ea0*/  LDCU UR41, c[0x0][0x370] ;  /* 0x00006e00ff2977ac */ /* 0x000ee20008000800 */
[----:B------:R-:W-:Y:S01]  /*1eb0*/  IMAD.MOV.U32 R8, RZ, RZ, 0x1 ;  /* 0x00000001ff087424 */ /* 0x000fe200078e00ff */
[----:B------:R-:W4:Y:S01]  /*1ec0*/  LDCU.64 UR30, c[0x0][0x348] ;  /* 0x00006900ff1e77ac */ /* 0x000f220008000a00 */
[----:B------:R-:W1:Y:S01]  /*1ed0*/  LDCU UR39, c[0x0][0x374] ;  /* 0x00006e80ff2777ac */ /* 0x000e620008000800 */
[----:B--2---:R-:W-:-:S02]  /*1ee0*/  UIADD3 UR5, UPT, UPT, UR6, 0x1f, URZ ;  /* 0x0000001f06057890 */ /* 0x004fc4000fffe0ff */
[----:B------:R-:W-:Y:S02]  /*1ef0*/  UIADD3 UR50, UPT, UPT, UR6, 0x3e, URZ ;  /* 0x0000003e06327890 */ /* 0x000fe4000fffe0ff */
[----:B------:R-:W-:Y:S02]  /*1f00*/  USHF.R.S32.HI UR4, URZ, 0x1f, UR5 ;  /* 0x0000001fff047899 */ /* 0x000fe40008011405 */
[----:B------:R-:W-:Y:S02]  /*1f10*/  USEL UR26, UR34, 0x2, UP1 ;  /* 0x00000002221a7887 */ /* 0x000fe40008800000 */
[----:B------:R-:W-:Y:S02]  /*1f20*/  ULEA.HI UR4, UR4, UR5, URZ, 0x5 ;  /* 0x0000000504047291 */ /* 0x000fe4000f8f28ff */
[----:B------:R-:W-:Y:S02]  /*1f30*/  USHF.L.U32 UR5, UR29, 0x5, URZ ;  /* 0x000000051d057899 */ /* 0x000fe400080006ff */
[----:B------:R-:W-:-:S02]  /*1f40*/  USHF.R.S32.HI UR43, URZ, 0x5, UR4 ;  /* 0x00000005ff2b7899 */ /* 0x000fc40008011404 */
[----:B------:R-:W-:Y:S02]  /*1f50*/  UIADD3 UR4, UPT, UPT, UR6, -0x1, URZ ;  /* 0xffffffff06047890 */ /* 0x000fe4000fffe0ff */
[----:B------:R-:W-:Y:S02]  /*1f60*/  UISETP.LT.U32.AND UP0, UPT, UR43, 0x36, UPT ;  /* 0x000000362b00788c */ /* 0x000fe4000bf01070 */
[----:B------:R-:W-:Y:S02]  /*1f70*/  UISETP.GE.U32.AND UP2, UPT, UR4, -0x3f, UPT ;  /* 0xffffffc10400788c */ /* 0x000fe4000bf46070 */
[----:B------:R-:W-:Y:S02]  /*1f80*/  USEL UR42, UR43, 0x36, UP0 ;  /* 0x000000362b2a7887 */ /* 0x000fe40008000000 */
[----:B------:R-:W-:Y:S02]  /*1f90*/  ULOP3.LUT UR44, UR5, 0x20, URZ, 0xe2, !UPT ;  /* 0x00000020052c7892 */ /* 0x000fe4000f8ee2ff */
[----:B------:R-:W-:-:S02]  /*1fa0*/  UIADD3 UR25, UPT, UPT, UR42, -0x1, URZ ;  /* 0xffffffff2a197890 */ /* 0x000fc4000fffe0ff */
[----:B------:R-:W-:Y:S01]  /*1fb0*/  UIADD3 UR47, UPT, UPT, UR43, -UR42, URZ ;  /* 0x8000002a2b2f7290 */ /* 0x000fe2000fffe0ff */
[----:B------:R-:W-:Y:S02]  /*1fc0*/  UMOV UR5, URZ ;  /* 0x000000ff00057c82 */ /* 0x000fe40008000000 */
[----:B------:R-:W-:-:S04]  /*1fd0*/  @UP2 UIADD3 UR25, UPT, UPT, UR42, URZ, URZ ;  /* 0x000000ff2a192290 */ /* 0x000fc8000fffe0ff */
[----:B-1-34-:R-:W-:-:S12]  /*1fe0*/  UIADD3 UR25, UPT, UPT, UR25, 0x1, URZ ;  /* 0x0000000119197890 */ /* 0x01afd8000fffe0ff */
.L_x_43:
[----:B------:R-:W-:Y:S01]  /*1ff0*/  UISETP.NE.AND UP0, UPT, UR48, URZ, UPT ;  /* 0x000000ff3000728c */ /* 0x000fe2000bf05270 */
[----:B------:R-:W1:Y:S08]  /*2000*/  S2UR UR48, SR_CgaCtaId ;  /* 0x00000000003079c3 */ /* 0x000e700000008800 */
[----:B------:R-:W-:Y:S05]  /*2010*/  BRA.U UP0, `(.L_x_24) ;  /* 0x0000000100347547 */ /* 0x000fea000b800000 */
[----:B------:R-:W2:Y:S01]  /*2020*/  S2R R0, SR_CgaCtaId ;  /* 0x0000000000007919 */ /* 0x000ea20000008800 */
[----:B------:R-:W-:-:S04]  /*2030*/  MOV R2, 0x400 ;  /* 0x0000040000027802 */ /* 0x000fc80000000f00 */
[----:B--2---:R-:W-:Y:S02]  /*2040*/  LEA R0, R0, R2, 0x18 ;  /* 0x0000000200007211 */ /* 0x004fe400078ec0ff */
[----:B------:R-:W-:-:S03]  /*2050*/  SHF.L.U32 R2, R8, 0x1f, RZ ;  /* 0x0000001f08027819 */ /* 0x000fc600000006ff */
[----:B------:R-:W-:-:S04]  /*2060*/  IMAD R0, R9, 0x8, R0 ;  /* 0x0000000809007824 */ /* 0x000fc800078e0200 */
[----:B------:R-:W2:Y:S02]  /*2070*/  SYNCS.PHASECHK.TRANS64.TRYWAIT P0, [R0+URZ+0x3f0], R2 ;  /* 0x0003f002000075a7 */ /* 0x000ea400080011ff */
[----:B--2---:R-:W-:Y:S05]  /*2080*/  @!P0 BRA `(.L_x_25) ;  /* 0x0000006800c88947 */ /* 0x004fea0003800000 */
.L_x_153:
[----:B------:R-:W-:Y:S01]  /*2090*/  VIADD R9, R9, 0x1 ;  /* 0x0000000109097836 */ /* 0x000fe20000000000 */
[----:B------:R2:W-:Y:S04]  /*20a0*/  SYNCS.ARRIVE.TRANS64.A1T0 RZ, [R0+URZ+0x3e0], RZ ;  /* 0x0003e0ff00ff79a7 */ /* 0x0005e800081000ff */
[----:B------:R-:W-:-:S04]  /*20b0*/  ISETP.NE.AND P0, PT, R9, 0x2, PT ;  /* 0x000000020900780c */ /* 0x000fc80003f05270 */
[----:B------:R-:W-:Y:S02]  /*20c0*/  SEL R9, R9, RZ, P0 ;  /* 0x000000ff09097207 */ /* 0x000fe40000000000 */
[----:B--2---:R-:W-:-:S04]  /*20d0*/  SEL R0, RZ, 0x1, P0 ;  /* 0x00000001ff007807 */ /* 0x004fc80000000000 */
[----:B------:R-:W-:-:S07]  /*20e0*/  LOP3.LUT R8, R8, R0, RZ, 0x3c, !PT ;  /* 0x0000000008087212 */ /* 0x000fce00078e3cff */
.L_x_24:
[----:B------:R-:W-:Y:S01]  /*20f0*/  UMOV UR6, 0x400 ;  /* 0x0000040000067882 */ /* 0x000fe20000000000 */
[----:B------:R-:W-:Y:S01]  /*2100*/  SHF.L.U32 R0, R12, 0x1f, RZ ;  /* 0x0000001f0c007819 */ /* 0x000fe200000006ff */
[----:B-1----:R-:W-:Y:S02]  /*2110*/  ULEA UR6, UR48, UR6, 0x18 ;  /* 0x0000000630067291 */ /* 0x002fe4000f8ec0ff */
[----:B------:R-:W-:Y:S02]  /*2120*/  UISETP.GE.U32.AND UP0, UPT, UR50, 0x3f, UPT ;  /* 0x0000003f3200788c */ /* 0x000fe4000bf06070 */
[----:B------:R-:W-:Y:S02]  /*2130*/  ULEA UR4, UR5, UR6, 0x3 ;  /* 0x0000000605047291 */ /* 0x000fe4000f8e18ff */
[----:B------:R-:W-:Y:S02]  /*2140*/  ULEA UR11, UR45, UR49, 0x2 ;  /* 0x000000312d0b7291 */ /* 0x000fe4000f8e10ff */
[----:B------:R-:W-:-:S02]  /*2150*/  ULEA UR35, UR46, UR44, 0x6 ;  /* 0x0000002c2e237291 */ /* 0x000fc4000f8e30ff */
[----:B------:R-:W-:Y:S01]  /*2160*/  USHF.L.U32 UR11, UR11, 0x4, URZ ;  /* 0x000000040b0b7899 */ /* 0x000fe200080006ff */
[----:B------:R-:W-:Y:S02]  /*2170*/  UMOV UR13, URZ ;  /* 0x000000ff000d7c82 */ /* 0x000fe40008000000 */
[----:B------:R1:W2:Y:S01]  /*2180*/  SYNCS.PHASECHK.TRANS64.TRYWAIT P0, [UR4+0x1b0], R0 ;  /* 0x0001b000ff0075a7 */ /* 0x0002a20008001104 */
[----:B------:R-:W-:Y:S08]  /*2190*/  BRA.U !UP0, `(.L_x_26) ;  /* 0x0000000108c47547 */ /* 0x000ff0000b800000 */
[----:B------:R-:W-:Y:S01]  /*21a0*/  UMOV UR7, URZ ;  /* 0x000000ff00077c82 */ /* 0x000fe20008000000 */
[----:B------:R-:W-:-:S05]  /*21b0*/  UMOV UR4, UR5 ;  /* 0x0000000500047c82 */ /* 0x000fca0008000000 */
.L_x_32:
[----:B------:R-:W-:Y:S01]  /*21c0*/  ULEA UR33, UR4, UR6, 0x3 ;  /* 0x0000000604217291 */ /* 0x000fe2000f8e18ff */
[----:B------:R-:W-:Y:S01]  /*21d0*/  @!P3 MOV R2, 0x1000 ;  /* 0x000010000002b802 */ /* 0x000fe20000000f00 */
[----:B--2-4-:R-:W-:Y:S10]  /*21e0*/  @P0 BRA `(.L_x_27) ;  /* 0x00000000000c0947 */ /* 0x014ff40003800000 */
[----:B------:R-:W-:-:S04]  /*21f0*/  SHF.L.U32 R3, R12, 0x1f, RZ ;  /* 0x0000001f0c037819 */ /* 0x000fc800000006ff */
[----:B------:R-:W2:Y:S02]  /*2200*/  SYNCS.PHASECHK.TRANS64.TRYWAIT P0, [UR33+0x1b0], R3 ;  /* 0x0001b003ff0075a7 */ /* 0x000ea40008001121 */
[----:B--2---:R-:W-:Y:S05]  /*2210*/  @!P0 BRA `(.L_x_28) ;  /* 0x0000006800788947 */ /* 0x004fea0003800000 */
.L_x_27:
[----:B------:R2:W-:Y:S01]  /*2220*/  @!P3 SYNCS.ARRIVE.TRANS64 RZ, [UR33], R2 ;  /* 0x00000002ffffb9a7 */ /* 0x0005e20008000021 */
[----:B------:R-:W-:-:S04]  /*2230*/  ULOP3.LUT UR5, UR26, 0x2, URZ, 0xfc, !UPT ;  /* 0x000000021a057892 */ /* 0x000fc8000f8efcff */
[----:B------:R-:W-:-:S09]  /*2240*/  UISETP.NE.AND UP0, UPT, UR5, 0x2, UPT ;  /* 0x000000020500788c */ /* 0x000fd2000bf05270 */
[----:B------:R-:W-:Y:S05]  /*2250*/  BRA.U UP0, `(.L_x_29) ;  /* 0x0000000100047547 */ /* 0x000fea000b800000 */
[----:B------:R-:W-:Y:S05]  /*2260*/  BPT.TRAP 0x1 ;  /* 0x000000040000795c */ /* 0x000fea0000300000 */
.L_x_29:
[----:B------:R-:W-:Y:S04]  /*2270*/  BSSY.RECONVERGENT B0, `(.L_x_30) ;  /* 0x0000003000007945 */ /* 0x000fe80003800200 */
[----:B------:R-:W-:Y:S05]  /*2280*/  @P2 BRA `(.L_x_31) ;  /* 0x0000000000042947 */ /* 0x000fea0003800000 */
[----:B------:R-:W-:Y:S05]  /*2290*/  BPT.TRAP 0x1 ;  /* 0x000000040000795c */ /* 0x000fea0000300000 */
.L_x_31:
[----:B------:R-:W-:Y:S05]  /*22a0*/  BSYNC.RECONVERGENT B0 ;  /* 0x0000000000007941 */ /* 0x000fea0003800200 */
.L_x_30:
[----:B------:R-:W-:Y:S02]  /*22b0*/  UIADD3 UR5, UPT, UPT, UR4, 0x1, URZ ;  /* 0x0000000104057890 */ /* 0x000fe4000fffe0ff */
[----:B------:R-:W-:Y:S02]  /*22c0*/  USHF.L.U32 UR4, UR4, 0xb, URZ ;  /* 0x0000000b04047899 */ /* 0x000fe400080006ff */
[----:B------:R-:W-:Y:S02]  /*22d0*/  UISETP.NE.AND UP0, UPT, UR5, 0x36, UPT ;  /* 0x000000360500788c */ /* 0x000fe4000bf05270 */
[----:B------:R-:W-:Y:S02]  /*22e0*/  USHF.L.U32 UR34, UR7, 0x5, URZ ;  /* 0x0000000507227899 */ /* 0x000fe400080006ff */
[----:B------:R-:W-:Y:S02]  /*22f0*/  USEL UR9, URZ, 0x1, UP0 ;  /* 0x00000001ff097887 */ /* 0x000fe40008000000 */
[----:B------:R-:W-:-:S02]  /*2300*/  USEL UR5, UR5, URZ, UP0 ;  /* 0x000000ff05057287 */ /* 0x000fc40008000000 */
[----:B------:R-:W-:Y:S02]  /*2310*/  UIADD3 UR14, UP0, UPT, UR30, 0x180, URZ ;  /* 0x000001801e0e7890 */ /* 0x000fe4000ff1e0ff */
[----:B------:R-:W-:Y:S01]  /*2320*/  ULEA UR8, UR5, UR6, 0x3 ;  /* 0x0000000605087291 */ /* 0x000fe2000f8e18ff */
[----:B------:R-:W-:Y:S01]  /*2330*/  LOP3.LUT R12, R12, UR9, RZ, 0x3c, !PT ;  /* 0x000000090c0c7c12 */ /* 0x000fe2000f8e3cff */
[----:B------:R-:W-:Y:S02]  /*2340*/  UIADD3 UR7, UPT, UPT, UR7, 0x1, URZ ;  /* 0x0000000107077890 */ /* 0x000fe4000fffe0ff */
[----:B------:R-:W-:Y:S01]  /*2350*/  UIADD3 UR16, UP1, UPT, UR30, 0x80, URZ ;  /* 0x000000801e107890 */ /* 0x000fe2000ff3e0ff */
[----:B-1----:R-:W-:Y:S01]  /*2360*/  SHF.L.U32 R0, R12, 0x1f, RZ ;  /* 0x0000001f0c007819 */ /* 0x002fe200000006ff */
[----:B------:R-:W-:Y:S02]  /*2370*/  ULOP3.LUT UR32, UR28, UR4, URZ, 0xfc, !UPT ;  /* 0x000000041c207292 */ /* 0x000fe4000f8efcff */
[----:B------:R-:W-:Y:S01]  /*2380*/  UIADD3.X UR15, UPT, UPT, URZ, UR31, URZ, UP0, !UPT ;  /* 0x0000001fff0f7290 */ /* 0x000fe200087fe4ff */
[----:B------:R3:W4:Y:S01]  /*2390*/  SYNCS.PHASECHK.TRANS64.TRYWAIT P0, [UR8+0x1b0], R0 ;  /* 0x0001b000ff0075a7 */ /* 0x0007220008001108 */
[----:B------:R-:W-:-:S02]  /*23a0*/  ULOP3.LUT UR8, UR27, UR4, URZ, 0xfc, !UPT ;  /* 0x000000041b087292 */ /* 0x000fc4000f8efcff */
[----:B------:R-:W-:Y:S02]  /*23b0*/  UISETP.NE.AND UP0, UPT, UR7, UR25, UPT ;  /* 0x000000190700728c */ /* 0x000fe4000bf05270 */
[----:B------:R-:W-:Y:S02]  /*23c0*/  UIADD3.X UR17, UPT, UPT, URZ, UR31, URZ, UP1, !UPT ;  /* 0x0000001fff117290 */ /* 0x000fe40008ffe4ff */
[----:B------:R-:W-:Y:S02]  /*23d0*/  UIADD3 UR32, UPT, UPT, UR6, 0x2800, UR32 ;  /* 0x0000280006207890 */ /* 0x000fe4000fffe020 */
[----:B------:R-:W-:Y:S02]  /*23e0*/  UPRMT UR13, URZ, 0x5410, UR24 ;  /* 0x00005410ff0d7896 */ /* 0x000fe40008000018 */
[----:B------:R-:W-:Y:S02]  /*23f0*/  UIADD3 UR8, UPT, UPT, UR6, 0x1d800, UR8 ;  /* 0x0001d80006087890 */ /* 0x000fe4000fffe008 */
[----:B------:R-:W-:Y:S01]  /*2400*/  UPRMT UR4, URZ, 0x5410, UR21 ;  /* 0x00005410ff047896 */ /* 0x000fe20008000015 */
[----:B------:R-:W-:Y:S01]  /*2410*/  UMOV UR18, 0x0 ;  /* 0x0000000000127882 */ /* 0x000fe20000000000 */
[----:B------:R-:W-:Y:S01]  /*2420*/  UMOV UR19, 0x10000000 ;  /* 0x1000000000137882 */ /* 0x000fe20000000000 */
[----:B------:R-:W-:Y:S01]  /*2430*/  UMOV UR12, UR36 ;  /* 0x00000024000c7c82 */ /* 0x000fe20008000000 */
[----:B------:R-:W-:Y:S01]  /*2440*/  UMOV UR9, UR33 ;  /* 0x0000002100097c82 */ /* 0x000fe20008000000 */
[----:B------:R-:W-:Y:S01]  /*2450*/  UMOV UR10, UR34 ;  /* 0x00000022000a7c82 */ /* 0x000fe20008000000 */
[----:B------:R1:W-:Y:S03]  /*2460*/  UTMALDG.3D.MULTICAST [UR32], [UR16], UR13, desc[UR18] ;  /* 0x00001220100073b4 */ /* 0x0003e6000801180d */
[----:B------:R2:W-:Y:S01]  /*2470*/  UTMALDG.3D.MULTICAST [UR8], [UR14], UR4, desc[UR18] ;  /* 0x000012080e0073b4 */ /* 0x0005e20008011804 */
[----:B-1----:R-:W-:Y:S01]  /*2480*/  UMOV UR13, UR25 ;  /* 0x00000019000d7c82 */ /* 0x002fe20008000000 */
[----:B--2---:R-:W-:Y:S01]  /*2490*/  UMOV UR4, UR5 ;  /* 0x0000000500047c82 */ /* 0x004fe20008000000 */
[----:B---3--:R-:W-:Y:S05]  /*24a0*/  BRA.U UP0, `(.L_x_32) ;  /* 0xfffffffd00447547 */ /* 0x008fea000b83ffff */
.L_x_26:
[----:B------:R-:W-:Y:S01]  /*24b0*/  ULEA UR4, UR5, UR6, 0x3 ;  /* 0x0000000605047291 */ /* 0x000fe2000f8e18ff */
[----:B-1----:R-:W-:Y:S01]  /*24c0*/  SHF.L.U32 R0, R12, 0x1f, RZ ;  /* 0x0000001f0c007819 */ /* 0x002fe200000006ff */
[----:B------:R-:W-:Y:S01]  /*24d0*/  @!P1 SYNCS.ARRIVE.TRANS64.A1T0 RZ, [UR6+0x378], RZ ;  /* 0x000378ffffff99a7 */ /* 0x000fe20008100006 */
[----:B------:R-:W-:-:S06]  /*24e0*/  UISETP.GT.AND UP0, UPT, UR43, UR42, UPT ;  /* 0x0000002a2b00728c */ /* 0x000fcc000bf04270 */
[----:B--2-4-:R1:W2:Y:S03]  /*24f0*/  SYNCS.PHASECHK.TRANS64.TRYWAIT P0, [UR4+0x1b0], R0 ;  /* 0x0001b000ff0075a7 */ /* 0x0142a60008001104 */
[----:B------:R-:W-:Y:S05]  /*2500*/  BRA.U !UP0, `(.L_x_33) ;  /* 0x0000000108c87547 */ /* 0x000fea000b800000 */
[----:B------:R-:W-:Y:S01]  /*2510*/  UIADD3 UR29, UPT, UPT, UR47, UR13, URZ ;  /* 0x0000000d2f1d7290 */ /* 0x000fe2000fffe0ff */
[----:B------:R-:W-:-:S11]  /*2520*/  UMOV UR4, UR5 ;  /* 0x0000000500047c82 */ /* 0x000fd60008000000 */
.L_x_39:
[----:B------:R-:W-:Y:S01]  /*2530*/  ULEA UR17, UR4, UR6, 0x3 ;  /* 0x0000000604117291 */ /* 0x000fe2000f8e18ff */
[----:B--2---:R-:W-:Y:S01]  /*2540*/  @!P3 MOV R2, 0x1000 ;  /* 0x000010000002b802 */ /* 0x004fe20000000f00 */
[----:B--2-4-:R-:W-:Y:S10]  /*2550*/  @P0 BRA `(.L_x_34) ;  /* 0x00000000000c0947 */ /* 0x014ff40003800000 */
[----:B------:R-:W-:-:S04]  /*2560*/  SHF.L.U32 R3, R12, 0x1f, RZ ;  /* 0x0000001f0c037819 */ /* 0x000fc800000006ff */
[----:B------:R-:W2:Y:S02]  /*2570*/  SYNCS.PHASECHK.TRANS64.TRYWAIT P0, [UR17+0x1b0], R3 ;  /* 0x0001b003ff0075a7 */ /* 0x000ea40008001111 */
[----:B--2---:R-:W-:Y:S05]  /*2580*/  @!P0 BRA `(.L_x_35) ;  /* 0x0000006400b48947 */ /* 0x004fea0003800000 */
.L_x_34:
[----:B------:R2:W-:Y:S01]  /*2590*/  @!P3 SYNCS.ARRIVE.TRANS64 RZ, [UR17], R2 ;  /* 0x00000002ffffb9a7 */ /* 0x0005e20008000011 */
[----:B------:R-:W-:-:S04]  /*25a0*/  ULOP3.LUT UR5, UR26, 0x2, URZ, 0xfc, !UPT ;  /* 0x000000021a057892 */ /* 0x000fc8000f8efcff */
[----:B------:R-:W-:-:S09]  /*25b0*/  UISETP.NE.AND UP0, UPT, UR5, 0x2, UPT ;  /* 0x000000020500788c */ /* 0x000fd2000bf05270 */
[----:B------:R-:W-:Y:S05]  /*25c0*/  BRA.U UP0, `(.L_x_36) ;  /* 0x0000000100047547 */ /* 0x000fea000b800000 */
[----:B------:R-:W-:Y:S05]  /*25d0*/  BPT.TRAP 0x1 ;  /* 0x000000040000795c */ /* 0x000fea0000300000 */
.L_x_36:
[----:B------:R-:W-:Y:S04]  /*25e0*/  BSSY.RECONVERGENT B0, `(.L_x_37) ;  /* 0x0000003000007945 */ /* 0x000fe80003800200 */
[----:B------:R-:W-:Y:S05]  /*25f0*/  @P2 BRA `(.L_x_38) ;  /* 0x0000000000042947 */ /* 0x000fea0003800000 */
[----:B------:R-:W-:Y:S05]  /*2600*/  BPT.TRAP 0x1 ;  /* 0x000000040000795c */ /* 0x000fea0000300000 */
.L_x_38:
[----:B------:R-:W-:Y:S05]  /*2610*/  BSYNC.RECONVERGENT B0 ;  /* 0x0000000000007941 */ /* 0x000fea0003800200 */
.L_x_37:
        /* <DEDUP_REMOVED lines=17> */
[----:B------:R-:W-:Y:S02]  /*2730*/  UIADD3 UR16, UPT, UPT, UR6, 0x2800, UR16 ;  /* 0x0000280006107890 */ /* 0x000fe4000fffe010 */
[----:B------:R-:W-:Y:S02]  /*2740*/  UIADD3.X UR15, UPT, UPT, URZ, UR31, URZ, UP1, !UPT ;  /* 0x0000001fff0f7290 */ /* 0x000fe40008ffe4ff */
        /* <DEDUP_REMOVED lines=8> */
[----:B------:R-:W-:Y:S01]  /*27d0*/  UMOV UR9, UR17 ;  /* 0x0000001100097c82 */ /* 0x000fe20008000000 */
[----:B------:R-:W-:Y:S01]  /*27e0*/  UMOV UR10, UR18 ;  /* 0x00000012000a7c82 */ /* 0x000fe20008000000 */
[----:B------:R-:W-:Y:S01]  /*27f0*/  UTMALDG.3D.MULTICAST [UR16], [UR14], UR7, desc[UR32] ;  /* 0x000020100e0073b4 */ /* 0x000fe20008011807 */
[----:B------:R1:W-:Y:S02]  /*2800*/  UTMALDG.3D.MULTICAST [UR8], [UR22], UR4, desc[UR32] ;  /* 0x00002008160073b4 */ /* 0x0003e40008011804 */
[----:B-1----:R-:W-:Y:S01]  /*2810*/  UMOV UR4, UR5 ;  /* 0x0000000500047c82 */ /* 0x002fe20008000000 */
[----:B---3--:R-:W-:Y:S05]  /*2820*/  BRA.U UP0, `(.L_x_39) ;  /* 0xfffffffd00407547 */ /* 0x008fea000b83ffff */
.L_x_33:
[C---:B------:R-:W-:Y:S01]  /*2830*/  LEA R3, R11.reuse, UR6, 0x3 ;  /* 0x000000060b037c11 */ /* 0x040fe2000f8e18ff */
[----:B------:R-:W-:Y:S01]  /*2840*/  NOP ;  /* 0x0000000000007918 */ /* 0x000fe20000000000 */
[----:B-1----:R-:W-:Y:S02]  /*2850*/  SHF.L.U32 R0, R10, 0x1f, RZ ;  /* 0x0000001f0a007819 */ /* 0x002fe400000006ff */
[----:B------:R-:W-:Y:S02]  /*2860*/  LEA R4, R11, UR6, 0x4 ;  /* 0x000000060b047c11 */ /* 0x000fe4000f8e20ff */
[----:B--2-4-:R-:W1:Y:S02]  /*2870*/  SYNCS.PHASECHK.TRANS64.TRYWAIT P0, [R3+URZ+0x380], R0 ;  /* 0x00038000030075a7 */ /* 0x014e6400080011ff */
[----:B-1----:R-:W-:Y:S05]  /*2880*/  @!P0 BRA `(.L_x_40) ;  /* 0x00000064000c8947 */ /* 0x002fea0003800000 */
.L_x_156:
[----:B------:R-:W2:Y:S01]  /*2890*/  LDS.128 R4, [R4+0x410] ;  /* 0x0004100004047984 */ /* 0x000ea20000000c00 */
[----:B------:R-:W-:Y:S01]  /*28a0*/  UISETP.GE.AND UP0, UPT, UR40, 0x1, UPT ;  /* 0x000000012800788c */ /* 0x000fe2000bf06270 */
[----:B------:R-:W-:Y:S01]  /*28b0*/  @!PT LDS RZ, [RZ] ;  /* 0x00000000fffff984 */ /* 0x000fe20000000800 */
[----:B------:R-:W-:Y:S01]  /*28c0*/  @!PT LDS RZ, [RZ] ;  /* 0x00000000fffff984 */ /* 0x000fe20000000800 */
[----:B------:R-:W-:Y:S01]  /*28d0*/  @!PT LDS RZ, [RZ] ;  /* 0x00000000fffff984 */ /* 0x000fe20000000800 */
[----:B------:R-:W-:Y:S01]  /*28e0*/  @!PT LDS RZ, [RZ] ;  /* 0x00000000fffff984 */ /* 0x000fe20000000800 */
[----:B------:R3:W-:Y:S06]  /*28f0*/  MEMBAR.ALL.CTA ;  /* 0x0000000000007992 */ /* 0x0007ec0000008000 */
[----:B---3--:R-:W3:Y:S01]  /*2900*/  FENCE.VIEW.ASYNC.S ;  /* 0x00000000000073c6 */ /* 0x008ee20000000000 */
[----:B--2---:R-:W-:-:S13]  /*2910*/  LOP3.LUT P0, RZ, R6, 0x1, RZ, 0xc0, !PT ;  /* 0x0000000106ff7812 */ /* 0x004fda000780c0ff */
[----:B---3--:R-:W-:Y:S01]  /*2920*/  VOTEU.ANY UP1, P0 ;  /* 0x0000000000ff7886 */ /* 0x008fe20000020100 */
[----:B------:R-:W-:-:S13]  /*2930*/  PLOP3.LUT P0, PT, PT, PT, UP1, 0x80, 0x8 ;  /* 0x000000000008781c */ /* 0x000fda0003f0f018 */
[----:B-1----:R-:W-:Y:S02]  /*2940*/  @P0 LOP3.LUT R0, R5, 0xffff, RZ, 0xc0, !PT ;  /* 0x0000ffff05000812 */ /* 0x002fe400078ec0ff */
[----:B------:R-:W-:Y:S02]  /*2950*/  @P0 MOV R2, R4 ;  /* 0x0000000400020202 */ /* 0x000fe40000000f00 */
[----:B------:R-:W-:Y:S01]  /*2960*/  @P0 R2UR UR7, R0 ;  /* 0x00000000000702ca */ /* 0x000fe200000e0000 */
[----:B------:R-:W-:Y:S01]  /*2970*/  VIADD R0, R3, 0x390 ;  /* 0x0000039003007836 */ /* 0x000fe20000000000 */
[----:B------:R-:W-:Y:S02]  /*2980*/  @P0 SHF.R.U32.HI R4, RZ, 0x10, R5 ;  /* 0x00000010ff040819 */ /* 0x000fe40000011605 */
[----:B------:R-:W-:Y:S02]  /*2990*/  @P0 R2UR UR8, R2 ;  /* 0x00000000020802ca */ /* 0x000fe400000e0000 */
[----:B------:R-:W-:-:S02]  /*29a0*/  PRMT R0, RZ, 0x654, R0 ;  /* 0x00000654ff007816 */ /* 0x000fc40000000000 */
[----:B------:R-:W-:Y:S02]  /*29b0*/  @P0 R2UR UR4, R4 ;  /* 0x00000000040402ca */ /* 0x000fe400000e0000 */
[----:B------:R1:W-:Y:S03]  /*29c0*/  SYNCS.ARRIVE.TRANS64.RED.A1T0 RZ, [R0+URZ], RZ ;  /* 0x000000ff00ff79a7 */ /* 0x0003e600081004ff */
[----:B------:R-:W-:-:S04]  /*29d0*/  @UP1 UMOV UR37, UR7 ;  /* 0x0000000700251c82 */ /* 0x000fc80008000000 */
[----:B------:R-:W-:-:S04]  /*29e0*/  @UP1 UMOV UR38, UR8 ;  /* 0x0000000800261c82 */ /* 0x000fc80008000000 */
[----:B------:R-:W-:Y:S01]  /*29f0*/  @UP1 UMOV UR36, UR4 ;  /* 0x0000000400241c82 */ /* 0x000fe20008000000 */
[----:B------:R-:W-:Y:S05]  /*2a00*/  BRA.U !UP0, `(.L_x_41) ;  /* 0x0000000108d47547 */ /* 0x000fea000b800000 */
[----:B------:R-:W2:Y:S01]  /*2a10*/  LDCU.128 UR12, c[0x0][0xb10] ;  /* 0x00016200ff0c77ac */ /* 0x000ea20008000c00 */
[----:B------:R-:W3:Y:S01]  /*2a20*/  LDCU UR29, c[0x0][0xb20] ;  /* 0x00016400ff1d77ac */ /* 0x000ee20008000800 */
[----:B------:R-:W4:Y:S01]  /*2a30*/  LDCU UR20, c[0x0][0xb0c] ;  /* 0x00016180ff1477ac */ /* 0x000f220008000800 */
[----:B------:R-:W1:Y:S01]  /*2a40*/  LDCU.64 UR10, c[0x0][0xb28] ;  /* 0x00016500ff0a77ac */ /* 0x000e620008000a00 */
[----:B------:R-:W-:Y:S02]  /*2a50*/  UISETP.NE.AND UP3, UPT, UR40, 0x1, UPT ;  /* 0x000000012800788c */ /* 0x000fe4000bf65270 */
[----:B--2---:R-:W-:Y:S02]  /*2a60*/  UIMAD.WIDE.U32 UR16, UR39, UR15, URZ ;  /* 0x0000000f271072a5 */ /* 0x004fe4000f8e00ff */
[----:B------:R-:W-:Y:S02]  /*2a70*/  UIMAD.WIDE.U32 UR8, UR41, UR12, URZ ;  /* 0x0000000c290872a5 */ /* 0x000fe4000f8e00ff */
[----:B------:R-:W-:-:S02]  /*2a80*/  UISETP.NE.AND UP0, UPT, UR14, 0x1, UPT ;  /* 0x000000010e00788c */ /* 0x000fc4000bf05270 */
[----:B------:R-:W-:Y:S01]  /*2a90*/  UIMAD.WIDE.U32 UR22, UR37, UR15, URZ ;  /* 0x0000000f251672a5 */ /* 0x000fe2000f8e00ff */
[----:B------:R-:W-:Y:S02]  /*2aa0*/  UMOV UR16, UR17 ;  /* 0x0000001100107c82 */ /* 0x000fe40008000000 */
[----:B------:R-:W-:Y:S01]  /*2ab0*/  UMOV UR8, UR9 ;  /* 0x0000000900087c82 */ /* 0x000fe20008000000 */
[----:B---3--:R-:W-:Y:S02]  /*2ac0*/  USHF.R.U32.HI UR16, URZ, UR29, UR16 ;  /* 0x0000001dff107299 */ /* 0x008fe40008011610 */
[----:B----4-:R-:W-:Y:S02]  /*2ad0*/  UISETP.NE.AND UP2, UPT, UR20, 0x1, UPT ;  /* 0x000000011400788c */ /* 0x010fe4000bf45270 */
[----:B------:R-:W-:Y:S02]  /*2ae0*/  USHF.R.U32.HI UR8, URZ, UR13, UR8 ;  /* 0x0000000dff087299 */ /* 0x000fe40008011608 */
[----:B------:R-:W-:-:S02]  /*2af0*/  USEL UR7, UR39, UR16, !UP0 ;  /* 0x0000001027077287 */ /* 0x000fc4000c000000 */
[----:B------:R-:W-:Y:S02]  /*2b00*/  USEL UR8, UR41, UR8, !UP2 ;  /* 0x0000000829087287 */ /* 0x000fe4000d000000 */
[----:B-1----:R-:W-:Y:S01]  /*2b10*/  UIMAD.WIDE.U32 UR16, UR7, UR10, URZ ;  /* 0x0000000a071072a5 */ /* 0x002fe2000f8e00ff */
[----:B------:R-:W-:Y:S01]  /*2b20*/  UMOV UR4, UR23 ;  /* 0x0000001700047c82 */ /* 0x000fe20008000000 */
[----:B------:R-:W-:Y:S02]  /*2b30*/  UIMAD.WIDE.U32 UR18, UR38, UR12, URZ ;  /* 0x0000000c261272a5 */ /* 0x000fe4000f8e00ff */
[----:B------:R-:W-:-:S03]  /*2b40*/  UIMAD.WIDE.U32 UR22, UR8, UR10, URZ ;  /* 0x0000000a081672a5 */ /* 0x000fc6000f8e00ff */
[----:B------:R-:W-:Y:S01]  /*2b50*/  UMOV UR16, UR17 ;  /* 0x0000001100107c82 */ /* 0x000fe20008000000 */
[----:B------:R-:W-:Y:S02]  /*2b60*/  USHF.R.U32.HI UR4, URZ, UR29, UR4 ;  /* 0x0000001dff047299 */ /* 0x000fe40008011604 */
[----:B------:R-:W-:Y:S01]  /*2b70*/  @UP3 USHF.R.U32.HI UR7, URZ, UR11, UR16 ;  /* 0x0000000bff073299 */ /* 0x000fe20008011610 */
[----:B------:R-:W-:Y:S01]  /*2b80*/  UMOV UR18, UR19 ;  /* 0x0000001300127c82 */ /* 0x000fe20008000000 */
[----:B------:R-:W-:Y:S01]  /*2b90*/  UMOV UR22, UR23 ;  /* 0x0000001700167c82 */ /* 0x000fe20008000000 */
[----:B------:R-:W-:Y:S02]  /*2ba0*/  USHF.R.U32.HI UR13, URZ, UR13, UR18 ;  /* 0x0000000dff0d7299 */ /* 0x000fe40008011612 */
[----:B------:R-:W-:Y:S02]  /*2bb0*/  USEL UR4, UR37, UR4, !UP0 ;  /* 0x0000000425047287 */ /* 0x000fe4000c000000 */
[----:B------:R-:W-:-:S02]  /*2bc0*/  @UP3 USHF.R.U32.HI UR8, URZ, UR11, UR22 ;  /* 0x0000000bff083299 */ /* 0x000fc40008011616 */
[----:B------:R-:W-:Y:S02]  /*2bd0*/  UIMAD UR9, UR40, UR7, URZ ;  /* 0x00000007280972a4 */ /* 0x000fe4000f8e02ff */
[----:B------:R-:W-:Y:S02]  /*2be0*/  USEL UR7, UR38, UR13, !UP2 ;  /* 0x0000000d26077287 */ /* 0x000fe4000d000000 */
[----:B------:R-:W-:Y:S02]  /*2bf0*/  UIMAD UR12, UR40, UR8, URZ ;  /* 0x00000008280c72a4 */ /* 0x000fe4000f8e02ff */
[----:B------:R-:W-:Y:S02]  /*2c00*/  UISETP.GE.AND UP0, UPT, UR4, UR9, UPT ;  /* 0x000000090400728c */ /* 0x000fe4000bf06270 */
[----:B------:R-:W-:Y:S02]  /*2c10*/  UIMAD.WIDE.U32 UR16, UR4, UR10, URZ ;  /* 0x0000000a041072a5 */ /* 0x000fe4000f8e00ff */
[----:B------:R-:W-:-:S02]  /*2c20*/  UISETP.GE.OR UP0, UPT, UR7, UR12, UP0 ;  /* 0x0000000c0700728c */ /* 0x000fc40008706670 */
        /* <DEDUP_REMOVED lines=19> */
.L_x_41:
[----:B------:R-:W2:Y:S02]  /*2d60*/  LDCU UR4, c[0x0][0xb30] ;  /* 0x00016600ff0477ac */ /* 0x000ea40008000800 */
[----:B--2---:R-:W-:-:S09]  /*2d70*/  UISETP.NE.AND UP0, UPT, UR4, 0x1, UPT ;  /* 0x000000010400788c */ /* 0x004fd2000bf05270 */
[----:B------:R-:W-:Y:S05]  /*2d80*/  BRA.U UP0, `(.L_x_42) ;  /* 0x0000000100447547 */ /* 0x000fea000b800000 */
        /* <DEDUP_REMOVED lines=17> */
.L_x_42:
[----:B------:R-:W-:Y:S01]  /*2ea0*/  VIADD R11, R11, 0x1 ;  /* 0x000000010b0b7836 */ /* 0x000fe20000000000 */
[----:B------:R-:W-:Y:S01]  /*2eb0*/  PLOP3.LUT P1, PT, PT, PT, PT, 0x80, 0x8 ;  /* 0x000000000008781c */ /* 0x000fe20003f2f070 */
[----:B------:R-:W-:Y:S02]  /*2ec0*/  UIADD3 UR46, UPT, UPT, UR38, UR57, URZ ;  /* 0x00000039262e7290 */ /* 0x000fe4000fffe0ff */
[----:B------:R-:W-:Y:S01]  /*2ed0*/  UIADD3 UR45, UPT, UPT, UR37, UR60, URZ ;  /* 0x0000003c252d7290 */ /* 0x000fe2000fffe0ff */
[----:B------:R-:W-:-:S04]  /*2ee0*/  ISETP.NE.AND P0, PT, R11, 0x2, PT ;  /* 0x000000020b00780c */ /* 0x000fc80003f05270 */
[----:B-1----:R-:W-:Y:S02]  /*2ef0*/  SEL R0, RZ, 0x1, P0 ;  /* 0x00000001ff007807 */ /* 0x002fe40000000000 */
[----:B------:R-:W-:Y:S02]  /*2f00*/  SEL R11, R11, RZ, P0 ;  /* 0x000000ff0b0b7207 */ /* 0x000fe40000000000 */
[----:B------:R-:W-:Y:S01]  /*2f10*/  LOP3.LUT R10, R10, R0, RZ, 0x3c, !PT ;  /* 0x000000000a0a7212 */ /* 0x000fe200078e3cff */
[----:B------:R-:W-:Y:S06]  /*2f20*/  BRA.U UP1, `(.L_x_43) ;  /* 0xfffffff101307547 */ /* 0x000fec000b83ffff */
[----:B------:R-:W-:Y:S01]  /*2f30*/  UIADD3 UR7, UPT, UPT, UR6, 0x1b0, URZ ;  /* 0x000001b006077890 */ /* 0x000fe2000fffe0ff */
[----:B------:R-:W-:-:S03]  /*2f40*/  SHF.L.U32 R2, R12, 0x1f, RZ ;  /* 0x0000001f0c027819 */ /* 0x000fc600000006ff */
[----:B------:R-:W-:-:S09]  /*2f50*/  ULEA UR4, UR5, UR7, 0x3 ;  /* 0x0000000705047291 */ /* 0x000fd2000f8e18ff */
[----:B------:R-:W1:Y:S02]  /*2f60*/  SYNCS.PHASECHK.TRANS64.TRYWAIT P0, [UR4], R2 ;  /* 0x00000002ff0075a7 */ /* 0x000e640008001104 */
[----:B-1----:R-:W-:Y:S05]  /*2f70*/  @!P0 BRA `(.L_x_44) ;  /* 0x0000005c00648947 */ /* 0x002fea0003800000 */
.L_x_158:
[----:B------:R-:W-:-:S04]  /*2f80*/  UIADD3 UR4, UPT, UPT, UR5, 0x1, URZ ;  /* 0x0000000105047890 */ /* 0x000fc8000fffe0ff */
[----:B------:R-:W-:-:S04]  /*2f90*/  UISETP.NE.AND UP0, UPT, UR4, 0x36, UPT ;  /* 0x000000360400788c */ /* 0x000fc8000bf05270 */
[----:B------:R-:W-:Y:S02]  /*2fa0*/  USEL UR6, URZ, 0x1, UP0 ;  /* 0x00000001ff067887 */ /* 0x000fe40008000000 */
[----:B------:R-:W-:-:S04]  /*2fb0*/  USEL UR4, UR4, URZ, UP0 ;  /* 0x000000ff04047287 */ /* 0x000fc80008000000 */
[----:B------:R-:W-:Y:S01]  /*2fc0*/  ULEA UR5, UR4, UR7, 0x3 ;  /* 0x0000000704057291 */ /* 0x000fe2000f8e18ff */
[----:B-1----:R-:W-:-:S04]  /*2fd0*/  LOP3.LUT R2, R12, UR6, RZ, 0x3c, !PT ;  /* 0x000000060c027c12 */ /* 0x002fc8000f8e3cff */
[----:B------:R-:W-:-:S04]  /*2fe0*/  SHF.L.U32 R3, R2, 0x1f, RZ ;  /* 0x0000001f02037819 */ /* 0x000fc800000006ff */
[----:B------:R-:W1:Y:S02]  /*2ff0*/  SYNCS.PHASECHK.TRANS64.TRYWAIT P0, [UR5], R3 ;  /* 0x00000003ff0075a7 */ /* 0x000e640008001105 */
[----:B-1----:R-:W-:Y:S05]  /*3000*/  @!P0 BRA `(.L_x_45) ;  /* 0x0000005c00588947 */ /* 0x002fea0003800000 */
.L_x_160:
[----:B------:R-:W-:-:S04]  /*3010*/  UIADD3 UR4, UPT, UPT, UR4, 0x1, URZ ;  /* 0x0000000104047890 */ /* 0x000fc8000fffe0ff */
[----:B------:R-:W-:-:S04]  /*3020*/  UISETP.NE.AND UP0, UPT, UR4, 0x36, UPT ;  /* 0x000000360400788c */ /* 0x000fc8000bf05270 */
[----:B------:R-:W-:Y:S02]  /*3030*/  USEL UR6, URZ, 0x1, UP0 ;  /* 0x00000001ff067887 */ /* 0x000fe40008000000 */
[----:B------:R-:W-:-:S04]  /*3040*/  USEL UR4, UR4, URZ, UP0 ;  /* 0x000000ff04047287 */ /* 0x000fc80008000000 */
[----:B------:R-:W-:Y:S01]  /*3050*/  ULEA UR5, UR4, UR7, 0x3 ;  /* 0x0000000704057291 */ /* 0x000fe2000f8e18ff */
[----:B------:R-:W-:-:S04]  /*3060*/  LOP3.LUT R2, R2, UR6, RZ, 0x3c, !PT ;  /* 0x0000000602027c12 */ /* 0x000fc8000f8e3cff */
[----:B-1----:R-:W-:-:S04]  /*3070*/  SHF.L.U32 R3, R2, 0x1f, RZ ;  /* 0x0000001f02037819 */ /* 0x002fc800000006ff */
[----:B------:R-:W1:Y:S02]  /*3080*/  SYNCS.PHASECHK.TRANS64.TRYWAIT P0, [UR5], R3 ;  /* 0x00000003ff0075a7 */ /* 0x000e640008001105 */
[----:B-1----:R-:W-:Y:S05]  /*3090*/  @!P0 BRA `(.L_x_46) ;  /* 0x0000005c004c8947 */ /* 0x002fea0003800000 */
.L_x_162:
        /* <DEDUP_REMOVED lines=9> */
.L_x_164:
        /* <DEDUP_REMOVED lines=9> */
.L_x_166:
        /* <DEDUP_REMOVED lines=9> */
.L_x_168:
        /* <DEDUP_REMOVED lines=9> */
.L_x_170:
        /* <DEDUP_REMOVED lines=9> */
.L_x_172:
        /* <DEDUP_REMOVED lines=9> */
.L_x_174:
        /* <DEDUP_REMOVED lines=9> */
.L_x_176:
        /* <DEDUP_REMOVED lines=9> */
.L_x_178:
        /* <DEDUP_REMOVED lines=9> */
.L_x_180:
        /* <DEDUP_REMOVED lines=9> */
.L_x_182:
        /* <DEDUP_REMOVED lines=9> */
.L_x_184:
        /* <DEDUP_REMOVED lines=9> */
.L_x_186:
        /* <DEDUP_REMOVED lines=9> */
.L_x_188:
        /* <DEDUP_REMOVED lines=9> */
.L_x_190:
        /* <DEDUP_REMOVED lines=9> */
.L_x_192:
        /* <DEDUP_REMOVED lines=9> */
.L_x_194:
        /* <DEDUP_REMOVED lines=9> */
.L_x_196:
        /* <DEDUP_REMOVED lines=9> */
.L_x_198:
        /* <DEDUP_REMOVED lines=9> */
.L_x_200:
        /* <DEDUP_REMOVED lines=9> */
.L_x_202:
        /* <DEDUP_REMOVED lines=9> */
.L_x_204:
        /* <DEDUP_REMOVED lines=9> */
.L_x_206:
        /* <DEDUP_REMOVED lines=9> */
.L_x_208:
        /* <DEDUP_REMOVED lines=9> */
.L_x_210:
        /* <DEDUP_REMOVED lines=9> */
.L_x_212:
        /* <DEDUP_REMOVED lines=9> */
.L_x_214:
        /* <DEDUP_REMOVED lines=9> */
.L_x_216:
        /* <DEDUP_REMOVED lines=9> */
.L_x_218:
        /* <DEDUP_REMOVED lines=9> */
.L_x_220:
        /* <DEDUP_REMOVED lines=9> */
.L_x_222:
        /* <DEDUP_REMOVED lines=9> */
.L_x_224:
        /* <DEDUP_REMOVED lines=9> */
.L_x_226:
        /* <DEDUP_REMOVED lines=9> */
.L_x_228:
        /* <DEDUP_REMOVED lines=9> */
.L_x_230:
        /* <DEDUP_REMOVED lines=9> */
.L_x_232:
        /* <DEDUP_REMOVED lines=9> */
.L_x_234:
        /* <DEDUP_REMOVED lines=9> */
.L_x_236:
        /* <DEDUP_REMOVED lines=9> */
.L_x_238:
        /* <DEDUP_REMOVED lines=9> */
.L_x_240:
        /* <DEDUP_REMOVED lines=9> */
.L_x_242:
        /* <DEDUP_REMOVED lines=9> */
.L_x_244:
        /* <DEDUP_REMOVED lines=9> */
.L_x_246:
        /* <DEDUP_REMOVED lines=9> */
.L_x_248:
        /* <DEDUP_REMOVED lines=9> */
.L_x_250:
        /* <DEDUP_REMOVED lines=9> */
.L_x_252:
        /* <DEDUP_REMOVED lines=9> */
.L_x_254:
        /* <DEDUP_REMOVED lines=9> */
.L_x_256:
        /* <DEDUP_REMOVED lines=9> */
.L_x_258:
        /* <DEDUP_REMOVED lines=9> */
.L_x_260:
        /* <DEDUP_REMOVED lines=9> */
.L_x_262:
[----:B------:R-:W-:-:S04]  /*4cc0*/  UIADD3 UR4, UPT, UPT, UR4, 0x1, URZ ;  /* 0x0000000104047890 */ /* 0x000fc8000fffe0ff */
[----:B------:R-:W-:-:S04]  /*4cd0*/  UISETP.NE.AND UP0, UPT, UR4, 0x36, UPT ;  /* 0x000000360400788c */ /* 0x000fc8000bf05270 */
[----:B------:R-:W-:Y:S02]  /*4ce0*/  USEL UR5, URZ, 0x1, UP0 ;  /* 0x00000001ff057887 */ /* 0x000fe40008000000 */
[----:B------:R-:W-:-:S04]  /*4cf0*/  USEL UR4, UR4, URZ, UP0 ;  /* 0x000000ff04047287 */ /* 0x000fc80008000000 */
[----:B------:R-:W-:Y:S01]  /*4d00*/  ULEA UR4, UR4, UR7, 0x3 ;  /* 0x0000000704047291 */ /* 0x000fe2000f8e18ff */
[----:B------:R-:W-:-:S04]  /*4d10*/  LOP3.LUT R2, R2, UR5, RZ, 0x3c, !PT ;  /* 0x0000000502027c12 */ /* 0x000fc8000f8e3cff */
[----:B------:R-:W-:Y:S01]  /*4d20*/  SHF.L.U32 R2, R2, 0x1f, RZ ;  /* 0x0000001f02027819 */ /* 0x000fe200000006ff */
[----:B-1----:R-:W-:-:S07]  /*4d30*/  IMAD.U32 R0, RZ, RZ, UR4 ;  /* 0x00000004ff007e24 */ /* 0x002fce000f8e00ff */
.L_x_97:
[----:B-1----:R1:W2:Y:S02]  /*4d40*/  SYNCS.PHASECHK.TRANS64.TRYWAIT P0, [R0+URZ], R2 ;  /* 0x00000002000075a7 */ /* 0x0022a400080011ff */
[----:B--2---:R-:W-:Y:S05]  /*4d50*/  @!P0 NANOSLEEP.SYNCS 0x989680 ;  /* 0x009896800000895d */ /* 0x004fea0003900000 */
[----:B------:R-:W2:Y:S02]  /*4d60*/  @!P0 SYNCS.PHASECHK.TRANS64 P0, [R0+URZ], R2 ;  /* 0x00000002000085a7 */ /* 0x000ea400080010ff */
[----:B--2---:R-:W-:Y:S05]  /*4d70*/  @P0 EXIT ;  /* 0x000000000000094d */ /* 0x004fea0003800000 */
[----:B------:R-:W-:Y:S05]  /*4d80*/  BRA `(.L_x_97) ;  /* 0xfffffffc00ec7947 */ /* 0x000fea000383ffff */
.L_x_23:
[----:B------:R-:W-:-:S04]  /*4d90*/  UISETP.NE.AND UP0, UPT, UR48, URZ, UPT ;  /* 0x000000ff3000728c */ /* 0x000fc8000bf05270 */
[----:B------:R-:W-:-:S09]  /*4da0*/  UISETP.NE.OR UP0, UPT, UR22, 0x1, UP0 ;  /* 0x000000011600788c */ /* 0x000fd20008705670 */
[----:B------:R-:W-:Y:S05]  /*4db0*/  BRA.U UP0, `(.L_x_98) ;  /* 0x0000000500487547 */ /* 0x000fea000b800000 */
[----:B------:R-:W-:Y:S01]  /*4dc0*/  ISETP.GE.U32.AND P2, PT, R0, 0x8, PT ;  /* 0x000000080000780c */ /* 0x000fe20003f46070 */
[----:B------:R-:W-:Y:S01]  /*4dd0*/  IMAD.MOV.U32 R12, RZ, RZ, 0x1 ;  /* 0x00000001ff0c7424 */ /* 0x000fe200078e00ff */
[----:B------:R-:W-:Y:S02]  /*4de0*/  CS2R R10, SRZ ;  /* 0x00000000000a7805 */ /* 0x000fe4000001ff00 */
[----:B------:R-:W-:Y:S01]  /*4df0*/  CS2R R8, SRZ ;  /* 0x0000000000087805 */ /* 0x000fe2000001ff00 */
[----:B------:R-:W-:Y:S01]  /*4e00*/  UMOV UR6, 0x400 ;  /* 0x0000040000067882 */ /* 0x000fe20000000000 */
[----:B------:R-:W-:Y:S01]  /*4e10*/  UMOV UR5, URZ ;  /* 0x000000ff00057c82 */ /* 0x000fe20008000000 */
[----:B------:R-:W-:-:S12]  /*4e20*/  ULEA UR6, UR48, UR6, 0x18 ;  /* 0x0000000630067291 */ /* 0x000fd8000f8ec0ff */
.L_x_102:
[----:B------:R-:W-:Y:S02]  /*4e30*/  LEA R2, R8, UR6, 0x3 ;  /* 0x0000000608027c11 */ /* 0x000fe4000f8e18ff */
[----:B------:R-:W-:-:S03]  /*4e40*/  SHF.L.U32 R4, R9, 0x1f, RZ ;  /* 0x0000001f09047819 */ /* 0x000fc600000006ff */
[----:B------:R-:W-:Y:S01]  /*4e50*/  VIADD R5, R2, 0x3f0 ;  /* 0x000003f002057836 */ /* 0x000fe20000000000 */
[----:B------:R-:W2:Y:S02]  /*4e60*/  SYNCS.PHASECHK.TRANS64.TRYWAIT P0, [R2+URZ+0x3e0], R4 ;  /* 0x0003e004020075a7 */ /* 0x000ea400080011ff */
[----:B--2---:R-:W-:Y:S05]  /*4e70*/  @!P0 BRA `(.L_x_99) ;  /* 0x00000050009c8947 */ /* 0x004fea0003800000 */
.L_x_263:
[----:B------:R-:W-:Y:S01]  /*4e80*/  ULEA UR4, UR5, UR6, 0x3 ;  /* 0x0000000605047291 */ /* 0x000fe2000f8e18ff */
[----:B--2---:R-:W-:Y:S01]  /*4e90*/  PRMT R2, RZ, 0x654, R5 ;  /* 0x00000654ff027816 */ /* 0x004fe20000000005 */
[----:B------:R-:W-:Y:S01]  /*4ea0*/  @!P2 IMAD.MOV.U32 R4, RZ, RZ, 0x10 ;  /* 0x00000010ff04a424 */ /* 0x000fe200078e00ff */
[----:B------:R-:W-:Y:S01]  /*4eb0*/  SHF.L.U32 R5, R12, 0x1f, RZ ;  /* 0x0000001f0c057819 */ /* 0x000fe200000006ff */
[----:B------:R-:W-:Y:S01]  /*4ec0*/  UIADD3 UR7, UPT, UPT, UR4, 0x380, URZ ;  /* 0x0000038004077890 */ /* 0x000fe2000fffe0ff */
[----:B------:R2:W-:Y:S05]  /*4ed0*/  SYNCS.ARRIVE.TRANS64.RED.A1T0 RZ, [R2+URZ], RZ ;  /* 0x000000ff02ff79a7 */ /* 0x0005ea00081004ff */
[----:B------:R-:W-:Y:S01]  /*4ee0*/  IMAD.U32 R6, RZ, RZ, UR7 ;  /* 0x00000007ff067e24 */ /* 0x000fe2000f8e00ff */
[----:B------:R-:W3:Y:S04]  /*4ef0*/  SYNCS.PHASECHK.TRANS64.TRYWAIT P0, [UR4+0x390], R5 ;  /* 0x00039005ff0075a7 */ /* 0x000ee80008001104 */
[----:B------:R-:W-:Y:S01]  /*4f00*/  PRMT R6, R0, 0x654, R6 ;  /* 0x0000065400067816 */ /* 0x000fe20000000006 */
[----:B--23--:R-:W-:Y:S06]  /*4f10*/  @!P0 BRA `(.L_x_100) ;  /* 0x0000005000888947 */ /* 0x00cfec0003800000 */
.L_x_265:
[----:B------:R-:W-:Y:S01]  /*4f20*/  ULEA UR8, UR5, UR6, 0x4 ;  /* 0x0000000605087291 */ /* 0x000fe2000f8e20ff */
[----:B------:R-:W-:Y:S01]  /*4f30*/  SEL R3, R6, R3, !P2 ;  /* 0x0000000306037207 */ /* 0x000fe20005000000 */
[----:B------:R-:W-:Y:S01]  /*4f40*/  UIADD3 UR9, UPT, UPT, UR4, 0x380, URZ ;  /* 0x0000038004097890 */ /* 0x000fe2000fffe0ff */
[----:B--2---:R-:W-:Y:S01]  /*4f50*/  LEA R2, R11, UR6, 0x3 ;  /* 0x000000060b027c11 */ /* 0x004fe2000f8e18ff */
[----:B------:R-:W-:Y:S01]  /*4f60*/  UIADD3 UR8, UPT, UPT, UR8, 0x410, URZ ;  /* 0x0000041008087890 */ /* 0x000fe2000fffe0ff */
[----:B------:R2:W-:Y:S01]  /*4f70*/  @!P2 SYNCS.ARRIVE.TRANS64.RED RZ, [R3+URZ], R4 ;  /* 0x0000000403ffa9a7 */ /* 0x0005e200080004ff */
[----:B------:R-:W-:Y:S01]  /*4f80*/  UIADD3 UR4, UPT, UPT, UR5, 0x1, URZ ;  /* 0x0000000105047890 */ /* 0x000fe2000fffe0ff */
[----:B------:R-:W-:-:S03]  /*4f90*/  VIADD R8, R8, 0x1 ;  /* 0x0000000108087836 */ /* 0x000fc60000000000 */
[----:B------:R-:W-:Y:S02]  /*4fa0*/  UISETP.NE.AND UP0, UPT, UR4, 0x2, UPT ;  /* 0x000000020400788c */ /* 0x000fe4000bf05270 */
[----:B------:R-:W-:Y:S01]  /*4fb0*/  ISETP.NE.AND P0, PT, R8, 0x2, PT ;  /* 0x000000020800780c */ /* 0x000fe20003f05270 */
[----:B------:R-:W-:Y:S06]  /*4fc0*/  UGETNEXTWORKID.BROADCAST [UR8], [UR9] ;  /* 0x00000000080073ca */ /* 0x000fec0008000100 */
[----:B------:R-:W-:Y:S02]  /*4fd0*/  USEL UR7, URZ, 0x1, UP0 ;  /* 0x00000001ff077887 */ /* 0x000fe40008000000 */
[----:B------:R-:W-:-:S04]  /*4fe0*/  USEL UR5, UR4, URZ, UP0 ;  /* 0x000000ff04057287 */ /* 0x000fc80008000000 */
[----:B------:R-:W-:Y:S02]  /*4ff0*/  LOP3.LUT R12, R12, UR7, RZ, 0x3c, !PT ;  /* 0x000000070c0c7c12 */ /* 0x000fe4000f8e3cff */
[----:B--2---:R-:W-:-:S04]  /*5000*/  SHF.L.U32 R4, R10, 0x1f, RZ ;  /* 0x0000001f0a047819 */ /* 0x004fc800000006ff */
[----:B------:R-:W2:Y:S02]  /*5010*/  SYNCS.PHASECHK.TRANS64.TRYWAIT P1, [R2+URZ+0x380], R4 ;  /* 0x00038004020075a7 */ /* 0x000ea400080211ff */
[----:B--2---:R-:W-:Y:S05]  /*5020*/  @!P1 BRA `(.L_x_101) ;  /* 0x00000050005c9947 */ /* 0x004fea0003800000 */
.L_x_266:
[C---:B--2---:R-:W-:Y:S01]  /*5030*/  LEA R4, R11.reuse, UR6, 0x4 ;  /* 0x000000060b047c11 */ /* 0x044fe2000f8e20ff */
[----:B------:R-:W-:Y:S01]  /*5040*/  VIADD R2, R2, 0x390 ;  /* 0x0000039002027836 */ /* 0x000fe20000000000 */
[----:B------:R-:W-:Y:S01]  /*5050*/  SEL R8, R8, RZ, P0 ;  /* 0x000000ff08087207 */ /* 0x000fe20000000000 */
[----:B------:R-:W-:-:S03]  /*5060*/  VIADD R11, R11, 0x1 ;  /* 0x000000010b0b7836 */ /* 0x000fc60000000000 */
[----:B------:R-:W2:Y:S01]  /*5070*/  LDS.128 R4, [R4+0x410] ;  /* 0x0004100004047984 */ /* 0x000ea20000000c00 */
[----:B------:R-:W-:Y:S02]  /*5080*/  PRMT R2, RZ, 0x654, R2 ;  /* 0x00000654ff027816 */ /* 0x000fe40000000002 */
[C---:B------:R-:W-:Y:S01]  /*5090*/  ISETP.NE.AND P1, PT, R11.reuse, 0x2, PT ;  /* 0x000000020b00780c */ /* 0x040fe20003f25270 */
[----:B------:R-:W-:Y:S01]  /*50a0*/  @!PT LDS RZ, [RZ] ;  /* 0x00000000fffff984 */ /* 0x000fe20000000800 */
[----:B------:R-:W-:Y:S01]  /*50b0*/  @!PT LDS RZ, [RZ] ;  /* 0x00000000fffff984 */ /* 0x000fe20000000800 */
[----:B------:R-:W-:Y:S01]  /*50c0*/  @!PT LDS RZ, [RZ] ;  /* 0x00000000fffff984 */ /* 0x000fe20000000800 */
[----:B------:R-:W-:Y:S01]  /*50d0*/  @!PT LDS RZ, [RZ] ;  /* 0x00000000fffff984 */ /* 0x000fe20000000800 */
[----:B------:R3:W-:Y:S06]  /*50e0*/  MEMBAR.ALL.CTA ;  /* 0x0000000000007992 */ /* 0x0007ec0000008000 */
[----:B---3--:R-:W3:Y:S01]  /*50f0*/  FENCE.VIEW.ASYNC.S ;  /* 0x00000000000073c6 */ /* 0x008ee20000000000 */
[----:B------:R-:W-:Y:S01]  /*5100*/  SEL R11, R11, RZ, P1 ;  /* 0x000000ff0b0b7207 */ /* 0x000fe20000800000 */
[----:B---3--:R3:W-:Y:S01]  /*5110*/  SYNCS.ARRIVE.TRANS64.RED.A1T0 RZ, [R2+URZ], RZ ;  /* 0x000000ff02ff79a7 */ /* 0x0087e200081004ff */
[----:B--2---:R-:W-:-:S02]  /*5120*/  LOP3.LUT P3, RZ, R6, 0x1, RZ, 0xc0, !PT ;  /* 0x0000000106ff7812 */ /* 0x004fc4000786c0ff */
[----:B------:R-:W-:-:S04]  /*5130*/  SEL R4, RZ, 0x1, P1 ;  /* 0x00000001ff047807 */ /* 0x000fc80000800000 */
[----:B------:R-:W-:Y:S02]  /*5140*/  LOP3.LUT R10, R10, R4, RZ, 0x3c, !PT ;  /* 0x000000040a0a7212 */ /* 0x000fe400078e3cff */
[----:B---3--:R-:W-:-:S04]  /*5150*/  SEL R2, RZ, 0x1, P0 ;  /* 0x00000001ff027807 */ /* 0x008fc80000000000 */
[----:B------:R-:W-:Y:S01]  /*5160*/  LOP3.LUT R9, R9, R2, RZ, 0x3c, !PT ;  /* 0x0000000209097212 */ /* 0x000fe200078e3cff */
[----:B------:R-:W-:Y:S06]  /*5170*/  @P3 BRA `(.L_x_102) ;  /* 0xfffffffc002c3947 */ /* 0x000fec000383ffff */
[----:B------:R-:W-:Y:S01]  /*5180*/  ULEA UR4, UR5, UR6, 0x3 ;  /* 0x0000000605047291 */ /* 0x000fe2000f8e18ff */
[----:B------:R-:W-:-:S08]  /*5190*/  SHF.L.U32 R2, R12, 0x1f, RZ ;  /* 0x0000001f0c027819 */ /* 0x000fd000000006ff */
[----:B------:R-:W2:Y:S02]  /*51a0*/  SYNCS.PHASECHK.TRANS64 P0, [UR4+0x390], R2 ;  /* 0x00039002ff0075a7 */ /* 0x000ea40008001004 */
[----:B--2---:R-:W-:Y:S05]  /*51b0*/  @P0 BRA `(.L_x_103) ;  /* 0x0000000000080947 */ /* 0x004fea0003800000 */
[----:B------:R-:W2:Y:S02]  /*51c0*/  SYNCS.PHASECHK.TRANS64.TRYWAIT P0, [UR4+0x390], R2 ;  /* 0x00039002ff0075a7 */ /* 0x000ea40008001104 */
[----:B--2---:R-:W-:Y:S05]  /*51d0*/  @!P0 BRA `(.L_x_104) ;  /* 0x0000005000048947 */ /* 0x004fea0003800000 */
.L_x_103:
[----:B------:R-:W-:-:S04]  /*51e0*/  UIADD3 UR7, UPT, UPT, UR5, 0x1, URZ ;  /* 0x0000000105077890 */ /* 0x000fc8000fffe0ff */
[----:B------:R-:W-:-:S04]  /*51f0*/  UISETP.NE.AND UP0, UPT, UR7, 0x2, UPT ;  /* 0x000000020700788c */ /* 0x000fc8000bf05270 */
[----:B------:R-:W-:Y:S02]  /*5200*/  USEL UR8, URZ, 0x1, UP0 ;  /* 0x00000001ff087887 */ /* 0x000fe40008000000 */
[----:B------:R-:W-:-:S04]  /*5210*/  USEL UR7, UR7, URZ, UP0 ;  /* 0x000000ff07077287 */ /* 0x000fc80008000000 */
[----:B------:R-:W-:Y:S01]  /*5220*/  ULEA UR7, UR7, UR6, 0x3 ;  /* 0x0000000607077291 */ /* 0x000fe2000f8e18ff */
[----:B--2---:R-:W-:-:S04]  /*5230*/  LOP3.LUT R2, R12, UR8, RZ, 0x3c, !PT ;  /* 0x000000080c027c12 */ /* 0x004fc8000f8e3cff */
[----:B------:R-:W-:-:S04]  /*5240*/  SHF.L.U32 R0, R2, 0x1f, RZ ;  /* 0x0000001f02007819 */ /* 0x000fc800000006ff */
[----:B------:R-:W2:Y:S02]  /*5250*/  SYNCS.PHASECHK.TRANS64 P0, [UR7+0x390], R0 ;  /* 0x00039000ff0075a7 */ /* 0x000ea40008001007 */
[----:B-12---:R-:W-:Y:S05]  /*5260*/  @P0 EXIT ;  /* 0x000000000000094d */ /* 0x006fea0003800000 */
[----:B------:R-:W-:Y:S02]  /*5270*/  SHF.L.U32 R2, R2, 0x1f, RZ ;  /* 0x0000001f02027819 */ /* 0x000fe400000006ff */
[----:B------:R-:W-:-:S07]  /*5280*/  MOV R0, UR7 ;  /* 0x0000000700007c02 */ /* 0x000fce0008000f00 */
.L_x_105:
[----:B-1----:R1:W2:Y:S02]  /*5290*/  SYNCS.PHASECHK.TRANS64.TRYWAIT P0, [R0+URZ+0x390], R2 ;  /* 0x00039002000075a7 */ /* 0x0022a400080011ff */
[----:B--2---:R-:W-:Y:S05]  /*52a0*/  @!P0 NANOSLEEP.SYNCS 0x989680 ;  /* 0x009896800000895d */ /* 0x004fea0003900000 */
[----:B------:R-:W2:Y:S02]  /*52b0*/  @!P0 SYNCS.PHASECHK.TRANS64 P0, [R0+URZ+0x390], R2 ;  /* 0x00039002000085a7 */ /* 0x000ea400080010ff */
[----:B--2---:R-:W-:Y:S05]  /*52c0*/  @P0 EXIT ;  /* 0x000000000000094d */ /* 0x004fea0003800000 */
[----:B------:R-:W-:Y:S05]  /*52d0*/  BRA `(.L_x_105) ;  /* 0xfffffffc00ec7947 */ /* 0x000fea000383ffff */
.L_x_98:
[----:B------:R-:W-:Y:S05]  /*52e0*/  BRA.U UP4, `(.L_x_106) ;  /* 0x0000000d04807547 */ /* 0x000fea000b800000 */
[----:B------:R-:W-:Y:S01]  /*52f0*/  UMOV UR4, 0x40 ;  /* 0x0000004000047882 */ /* 0x000fe20000000000 */
[----:B------:R-:W-:Y:S01]  /*5300*/  NOP ;  /* 0x0000000000007918 */ /* 0x000fe20000000000 */
[----:B------:R-:W-:Y:S01]  /*5310*/  ULEA UR5, UR48, UR4, 0x18 ;  /* 0x0000000430057291 */ /* 0x000fe2000f8ec0ff */
[----:B------:R-:W-:Y:S02]  /*5320*/  UMOV UR6, 0x400 ;  /* 0x0000040000067882 */ /* 0x000fe40000000000 */
[----:B------:R-:W-:-:S06]  /*5330*/  ULEA UR6, UR48, UR6, 0x18 ;  /* 0x0000000630067291 */ /* 0x000fcc000f8ec0ff */
[----:B------:R-:W2:Y:S02]  /*5340*/  LDS.U8 R0, [UR5+0x1c] ;  /* 0x00001c05ff007984 */ /* 0x000ea40008000000 */
[----:B--2---:R-:W-:-:S13]  /*5350*/  ISETP.NE.AND P0, PT, R0, RZ, PT ;  /* 0x000000ff0000720c */ /* 0x004fda0003f05270 */
[----:B------:R-:W-:Y:S05]  /*5360*/  @P0 BRA `(.L_x_107) ;  /* 0x0000000000580947 */ /* 0x000fea0003800000 */
[----:B------:R-:W-:-:S13]  /*5370*/  ELECT P0, URZ, PT ;  /* 0x0000000000ff782f */ /* 0x000fda0003800000 */
[----:B------:R-:W-:Y:S05]  /*5380*/  @!P0 BRA `(.L_x_108) ;  /* 0x0000000000608947 */ /* 0x000fea0003800000 */
[----:B------:R-:W-:Y:S01]  /*5390*/  UMOV UR4, 0x10 ;  /* 0x0000001000047882 */ /* 0x000fe20000000000 */
[----:B------:R-:W-:Y:S01]  /*53a0*/  HFMA2 R0, -RZ, RZ, 0, 5.9604644775390625e-08 ;  /* 0x00000001ff007431 */ /* 0x000fe200000001ff */
[----:B------:R-:W-:-:S03]  /*53b0*/  MOV R3, 0xffff ;  /* 0x0000ffff00037802 */ /* 0x000fc60000000f00 */
[----:B------:R-:W-:Y:S04]  /*53c0*/  DEPBAR.LE SB2, 0x36 ;  /* 0x0000ad800000791a */ /* 0x000fe80000000000 */
[----:B------:R-:W2:Y:S02]  /*53d0*/  UTCATOMSWS.FIND_AND_SET.ALIGN UP0, UR4, UR4 ;  /* 0x00000004000475e3 */ /* 0x000ea40008000800 */
[----:B--2---:R-:W-:Y:S01]  /*53e0*/  MOV R4, UR4 ;  /* 0x0000000400047c02 */ /* 0x004fe20008000f00 */
[----:B------:R-:W-:Y:S06]  /*53f0*/  BRA.U UP0, `(.L_x_109) ;  /* 0x0000000100187547 */ /* 0x000fec000b800000 */
.L_x_110:
[----:B------:R-:W-:Y:S05]  /*5400*/  NANOSLEEP 0x64 ;  /* 0x000000640000795d */ /* 0x000fea0003800000 */
[----:B------:R-:W-:-:S05]  /*5410*/  UMOV UR4, 0x10 ;  /* 0x0000001000047882 */ /* 0x000fca0000000000 */
[----:B------:R-:W-:Y:S04]  /*5420*/  DEPBAR.LE SB2, 0x36 ;  /* 0x0000ad800000791a */ /* 0x000fe80000000000 */
[----:B------:R-:W2:Y:S02]  /*5430*/  UTCATOMSWS.FIND_AND_SET.ALIGN UP0, UR4, UR4 ;  /* 0x00000004000475e3 */ /* 0x000ea40008000800 */
[----:B--2---:R-:W-:Y:S01]  /*5440*/  MOV R4, UR4 ;  /* 0x0000000400047c02 */ /* 0x004fe20008000f00 */
[----:B------:R-:W-:Y:S05]  /*5450*/  BRA.U !UP0, `(.L_x_110) ;  /* 0xfffffffd08e87547 */ /* 0x000fea000b83ffff */
.L_x_109:
[-C--:B------:R-:W-:Y:S02]  /*5460*/  SHF.L.U32 R3, R3, R4.reuse, RZ ;  /* 0x0000000403037219 */ /* 0x080fe400000006ff */
[----:B------:R-:W-:Y:S01]  /*5470*/  SHF.L.U32 R0, R0, R4, RZ ;  /* 0x0000000400007219 */ /* 0x000fe200000006ff */
[----:B------:R-:W-:Y:S02]  /*5480*/  IMAD.SHL.U32 R4, R4, 0x20, RZ ;  /* 0x0000002004047824 */ /* 0x000fe400078e00ff */
[----:B------:R2:W-:Y:S04]  /*5490*/  ATOMS.OR RZ, [UR5+0x14], R3 ;  /* 0x00001403ffff798c */ /* 0x0005e8000b000005 */
[----:B------:R2:W-:Y:S04]  /*54a0*/  ATOMS.OR RZ, [UR5+0x18], R0 ;  /* 0x00001800ffff798c */ /* 0x0005e8000b000005 */
[----:B------:R2:W-:Y:S01]  /*54b0*/  STS [UR6+0x430], R4 ;  /* 0x00043004ff007988 */ /* 0x0005e20008000806 */
[----:B------:R-:W-:Y:S05]  /*54c0*/  BRA `(.L_x_108) ;  /* 0x0000000000107947 */ /* 0x000fea0003800000 */
.L_x_107:
[----:B------:R-:W-:Y:S02]  /*54d0*/  MOV R0, 0xffffffff ;  /* 0xffffffff00007802 */ /* 0x000fe40000000f00 */
[----:B------:R-:W-:-:S03]  /*54e0*/  MOV R4, 0x5510 ;  /* 0x0000551000047802 */ /* 0x000fc60000000f00 */
[----:B------:R2:W-:Y:S04]  /*54f0*/  STS [UR6+0x430], R0 ;  /* 0x00043000ff007988 */ /* 0x0005e80008000806 */
[----:B-12--5:R-:W-:Y:S05]  /*5500*/  CALL.REL.NOINC `($__internal_1_$__cuda_sm10x_tcgen05_guardrail_trap_phase_invalid_during_alloc) ;  /* 0x0000005000847944 */ /* 0x026fea0003c00000 */
.L_x_108:
[----:B------:R-:W-:Y:S05]  /*5510*/  WARPSYNC.ALL ;  /* 0x0000000000007948 */ /* 0x000fea0003800000 */
[----:B------:R-:W3:Y:S01]  /*5520*/  S2UR UR4, SR_CgaCtaId ;  /* 0x00000000000479c3 */ /* 0x000ee20000008800 */
[----:B------:R-:W-:Y:S01]  /*5530*/  UMOV UR13, 0x400 ;  /* 0x00000400000d7882 */ /* 0x000fe20000000000 */
[----:B------:R-:W-:-:S06]  /*5540*/  NOP ;  /* 0x0000000000007918 */ /* 0x000fcc0000000000 */
[----:B------:R-:W-:Y:S06]  /*5550*/  BAR.ARV 0x6, 0xa0 ;  /* 0x0182800000007b1d */ /* 0x000fec0000002000 */
[----:B------:R-:W4:Y:S01]  /*5560*/  LDCU UR5, c[0x0][0x38c] ;  /* 0x00007180ff0577ac */ /* 0x000f220008000800 */
[----:B------:R-:W-:Y:S01]  /*5570*/  LOP3.LUT R2, R2, 0xffff, RZ, 0xc0, !PT ;  /* 0x0000ffff02027812 */ /* 0x000fe200078ec0ff */
[----:B------:R-:W-:Y:S01]  /*5580*/  IMAD.MOV.U32 R11, RZ, RZ, 0x1 ;  /* 0x00000001ff0b7424 */ /* 0x000fe200078e00ff */
[----:B------:R-:W-:Y:S01]  /*5590*/  CS2R R8, SRZ ;  /* 0x0000000000087805 */ /* 0x000fe2000001ff00 */
[----:B------:R-:W1:Y:S01]  /*55a0*/  LDCU UR8, c[0x0][0x38c] ;  /* 0x00007180ff0877ac */ /* 0x000e620008000800 */
[----:B------:R-:W-:Y:S01]  /*55b0*/  R2UR UR15, R2 ;  /* 0x00000000020f72ca */ /* 0x000fe200000e0000 */
[----:B------:R-:W-:Y:S01]  /*55c0*/  IMAD.MOV.U32 R10, RZ, RZ, RZ ;  /* 0x000000ffff0a7224 */ /* 0x000fe200078e00ff */
[----:B------:R-:W-:Y:S01]  /*55d0*/  UMOV UR18, URZ ;  /* 0x000000ff00127c82 */ /* 0x000fe20008000000 */
[----:B------:R-:W-:Y:S01]  /*55e0*/  UMOV UR10, URZ ;  /* 0x000000ff000a7c82 */ /* 0x000fe20008000000 */
[----:B---3--:R-:W-:Y:S01]  /*55f0*/  ULEA UR13, UR4, UR13, 0x18 ;  /* 0x0000000d040d7291 */ /* 0x008fe2000f8ec0ff */
[----:B------:R-:W-:Y:S01]  /*5600*/  UMOV UR20, 0x0 ;  /* 0x0000000000147882 */ /* 0x000fe20000000000 */
[----:B------:R-:W-:-:S02]  /*5610*/  UMOV UR21, 0x41004a0 ;  /* 0x041004a000157882 */ /* 0x000fc40000000000 */
[----:B------:R-:W-:Y:S02]  /*5620*/  UIADD3 UR6, UPT, UPT, UR13, 0x2800, URZ ;  /* 0x000028000d067890 */ /* 0x000fe4000fffe0ff */
[----:B------:R-:W-:Y:S02]  /*5630*/  UIADD3 UR7, UPT, UPT, UR13, 0x1d800, URZ ;  /* 0x0001d8000d077890 */ /* 0x000fe4000fffe0ff */
[----:B----4-:R-:W-:Y:S01]  /*5640*/  UIADD3 UR5, UPT, UPT, UR5, 0x1f, URZ ;  /* 0x0000001f05057890 */ /* 0x010fe2000fffe0ff */
[----:B--2---:R-:W2:Y:S01]  /*5650*/  LDS R0, [UR13+0x430] ;  /* 0x0004300dff007984 */ /* 0x004ea20008000800 */
[----:B------:R-:W-:Y:S02]  /*5660*/  USHF.R.U32.HI UR6, URZ, 0x4, UR6 ;  /* 0x00000004ff067899 */ /* 0x000fe40008011606 */
[----:B------:R-:W-:Y:S02]  /*5670*/  USHF.R.S32.HI UR4, URZ, 0x1f, UR5 ;  /* 0x0000001fff047899 */ /* 0x000fe40008011405 */
[----:B------:R-:W-:-:S02]  /*5680*/  ULOP3.LUT UR6, UR6, 0x3fff, URZ, 0xc0, !UPT ;  /* 0x00003fff06067892 */ /* 0x000fc4000f8ec0ff */
[----:B------:R-:W-:Y:S02]  /*5690*/  ULEA.HI UR4, UR4, UR5, URZ, 0x5 ;  /* 0x0000000504047291 */ /* 0x000fe4000f8f28ff */
[----:B------:R-:W-:Y:S02]  /*56a0*/  USHF.R.U32.HI UR5, URZ, 0x4, UR7 ;  /* 0x00000004ff057899 */ /* 0x000fe40008011607 */
[----:B------:R-:W-:Y:S02]  /*56b0*/  USHF.R.S32.HI UR22, URZ, 0x5, UR4 ;  /* 0x00000005ff167899 */ /* 0x000fe40008011404 */
[----:B------:R-:W-:Y:S02]  /*56c0*/  ULOP3.LUT UR5, UR5, 0x3fff, URZ, 0xc0, !UPT ;  /* 0x00003fff05057892 */ /* 0x000fe4000f8ec0ff */
[----:B------:R-:W-:Y:S02]  /*56d0*/  UISETP.LT.AND UP0, UPT, UR22, 0x1, UPT ;  /* 0x000000011600788c */ /* 0x000fe4000bf01270 */
[----:B------:R-:W-:-:S02]  /*56e0*/  ULOP3.LUT UR16, UR6, 0x10000, URZ, 0xfc, !UPT ;  /* 0x0001000006107892 */ /* 0x000fc4000f8efcff */
[----:B------:R-:W-:Y:S02]  /*56f0*/  USEL UR23, UR22, 0x1, !UP0 ;  /* 0x0000000116177887 */ /* 0x000fe4000c000000 */
[----:B------:R-:W-:Y:S02]  /*5700*/  ULOP3.LUT UR17, UR5, 0x10000, URZ, 0xfc, !UPT ;  /* 0x0001000005117892 */ /* 0x000fe4000f8efcff */
[----:B------:R-:W-:Y:S02]  /*5710*/  UIADD3 UR23, UPT, UPT, -UR23, URZ, URZ ;  /* 0x000000ff17177290 */ /* 0x000fe4000fffe1ff */
[----:B-1----:R-:W-:Y:S01]  /*5720*/  UISETP.GE.AND UP4, UPT, UR8, 0x1, UPT ;  /* 0x000000010800788c */ /* 0x002fe2000bf86270 */
[----:B--2---:R-:W-:-:S15]  /*5730*/  R2UR UR24, R0 ;  /* 0x00000000001872ca */ /* 0x004fde00000e0000 */
.L_x_117:
[----:B------:R-:W-:Y:S02]  /*5740*/  LEA R0, R10, UR13, 0x3 ;  /* 0x0000000d0a007c11 */ /* 0x000fe4000f8e18ff */
[----:B------:R-:W-:Y:S02]  /*5750*/  SHF.L.U32 R2, R9, 0x1f, RZ ;  /* 0x0000001f09027819 */ /* 0x000fe400000006ff */
[----:B------:R-:W-:Y:S01]  /*5760*/  PLOP3.LUT P0, PT, PT, PT, UP4, 0x80, 0x8 ;  /* 0x000000000008781c */ /* 0x000fe20003f0f048 */
[----:B------:R-:W-:Y:S01]  /*5770*/  VIADD R3, R0, 0x390 ;  /* 0x0000039000037836 */ /* 0x000fe20000000000 */
[----:B-1----:R-:W1:Y:S02]  /*5780*/  SYNCS.PHASECHK.TRANS64.TRYWAIT P1, [R0+URZ+0x380], R2 ;  /* 0x00038002000075a7 */ /* 0x002e6400080211ff */
[----:B-1-3--:R-:W-:Y:S09]  /*5790*/  @!P1 BRA `(.L_x_111) ;  /* 0x0000004800ac9947 */ /* 0x00aff20003800000 */
.L_x_268:
[----:B------:R-:W-:Y:S01]  /*57a0*/  LEA R4, R10, UR13, 0x4 ;  /* 0x0000000d0a047c11 */ /* 0x000fe2000f8e20ff */
[----:B------:R-:W-:Y:S01]  /*57b0*/  @UP4 ULEA UR4, UR10, UR13, 0x3 ;  /* 0x0000000d0a044291 */ /* 0x000fe2000f8e18ff */
[----:B------:R-:W-:Y:S01]  /*57c0*/  PLOP3.LUT P2, PT, PT, PT, PT, 0x80, 0x8 ;  /* 0x000000000008781c */ /* 0x000fe20003f4f070 */
[----:B------:R-:W-:Y:S01]  /*57d0*/  ULEA UR19, UR18, UR13, 0x3 ;  /* 0x0000000d12137291 */ /* 0x000fe2000f8e18ff */
[----:B------:R-:W-:Y:S02]  /*57e0*/  PRMT R3, RZ, 0x654, R3 ;  /* 0x00000654ff037816 */ /* 0x000fe40000000003 */
[----:B------:R-:W2:Y:S01]  /*57f0*/  LDS.128 R4, [R4+0x410] ;  /* 0x0004100004047984 */ /* 0x000ea20000000c00 */
[----:B-1----:R-:W-:Y:S02]  /*5800*/  @P0 SHF.L.U32 R2, R8, 0x1f, RZ ;  /* 0x0000001f08020819 */ /* 0x002fe400000006ff */
[----:B------:R-:W-:Y:S01]  /*5810*/  SHF.L.U32 R0, R11, 0x1f, RZ ;  /* 0x0000001f0b007819 */ /* 0x000fe200000006ff */
[----:B------:R-:W-:Y:S01]  /*5820*/  @!PT LDS RZ, [RZ] ;  /* 0x00000000fffff984 */ /* 0x000fe20000000800 */
[----:B------:R-:W-:Y:S01]  /*5830*/  @!PT LDS RZ, [RZ] ;  /* 0x00000000fffff984 */ /* 0x000fe20000000800 */
[----:B------:R-:W-:Y:S01]  /*5840*/  @!PT LDS RZ, [RZ] ;  /* 0x00000000fffff984 */ /* 0x000fe20000000800 */
[----:B------:R-:W-:Y:S01]  /*5850*/  @!PT LDS RZ, [RZ] ;  /* 0x00000000fffff984 */ /* 0x000fe20000000800 */
[----:B------:R1:W-:Y:S06]  /*5860*/  MEMBAR.ALL.CTA ;  /* 0x0000000000007992 */ /* 0x0003ec0000008000 */
[----:B-1----:R-:W1:Y:S02]  /*5870*/  FENCE.VIEW.ASYNC.S ;  /* 0x00000000000073c6 */ /* 0x002e640000000000 */
[----:B-1----:R1:W-:Y:S01]  /*5880*/  SYNCS.ARRIVE.TRANS64.RED.A1T0 RZ, [R3+URZ], RZ ;  /* 0x000000ff03ff79a7 */ /* 0x0023e200081004ff */
[----:B------:R1:W3:Y:S01]  /*5890*/  @P0 SYNCS.PHASECHK.TRANS64.TRYWAIT P2, [UR4], R2 ;  /* 0x00000002ff0005a7 */ /* 0x0002e20008041104 */
[----:B--2---:R-:W-:Y:S01]  /*58a0*/  LOP3.LUT P1, RZ, R6, 0x1, RZ, 0xc0, !PT ;  /* 0x0000000106ff7812 */ /* 0x004fe2000782c0ff */
[----:B------:R-:W2:Y:S02]  /*58b0*/  SYNCS.PHASECHK.TRANS64.TRYWAIT P0, [UR19+0x3c0], R0 ;  /* 0x0003c000ff0075a7 */ /* 0x000ea40008001113 */
[----:B-123--:R-:W-:Y:S10]  /*58c0*/  @!P0 BRA `(.L_x_112) ;  /* 0x0000004800748947 */ /* 0x00eff40003800000 */
.L_x_270:
[----:B------:R-:W-:Y:S01]  /*58d0*/  IADD3 R10, PT, PT, R10, 0x1, RZ ;  /* 0x000000010a0a7810 */ /* 0x000fe20007ffe0ff */
[----:B------:R-:W-:Y:S06]  /*58e0*/  BRA.U !UP4, `(.L_x_113) ;  /* 0x000000010ca07547 */ /* 0x000fec000b800000 */
[----:B------:R-:W-:Y:S02]  /*58f0*/  ULEA.HI UR4, UR18, UR18, URZ, 0x1 ;  /* 0x0000001212047291 */ /* 0x000fe4000f8f08ff */
[----:B------:R-:W-:Y:S02]  /*5900*/  UPLOP3.LUT UP2, UPT, UPT, UPT, UPT, 0x40, 0x4 ;  /* 0x000000000004789c */ /* 0x000fe40003f4e870 */
[----:B------:R-:W-:Y:S02]  /*5910*/  USHF.L.U32 UR5, UR4, 0x5, URZ ;  /* 0x0000000504057899 */ /* 0x000fe400080006ff */
[----:B------:R-:W-:Y:S02]  /*5920*/  ULOP3.LUT UR14, UR4, 0xffe, URZ, 0xc0, !UPT ;  /* 0x00000ffe040e7892 */ /* 0x000fe4000f8ec0ff */
[----:B------:R-:W-:Y:S02]  /*5930*/  ULOP3.LUT UR4, UR5, 0xffffffc0, URZ, 0xc0, !UPT ;  /* 0xffffffc005047892 */ /* 0x000fe4000f8ec0ff */
[----:B------:R-:W-:-:S02]  /*5940*/  UIADD3 UR14, UPT, UPT, -UR14, UR18, URZ ;  /* 0x000000120e0e7290 */ /* 0x000fc4000fffe1ff */
[----:B------:R-:W-:Y:S01]  /*5950*/  UIADD3 UR4, UPT, UPT, UR24, UR4, URZ ;  /* 0x0000000418047290 */ /* 0x000fe2000fffe0ff */
[----:B------:R-:W-:Y:S01]  /*5960*/  UMOV UR12, UR23 ;  /* 0x00000017000c7c82 */ /* 0x000fe20008000000 */
[----:B------:R-:W-:Y:S02]  /*5970*/  UMOV UR11, UR22 ;  /* 0x00000016000b7c82 */ /* 0x000fe40008000000 */
[----:B------:R-:W-:Y:S01]  /*5980*/  ULEA UR14, UR14, UR4, 0x14 ;  /* 0x000000040e0e7291 */ /* 0x000fe2000f8ea0ff */
[----:B------:R-:W-:-:S11]  /*5990*/  UMOV UR5, UR10 ;  /* 0x0000000a00057c82 */ /* 0x000fd60008000000 */
.L_x_116:
[----:B------:R-:W-:Y:S02]  /*59a0*/  UIADD3 UR12, UPT, UPT, UR12, 0x1, URZ ;  /* 0x000000010c0c7890 */ /* 0x000fe4000fffe0ff */
[----:B--2---:R-:W-:Y:S02]  /*59b0*/  ULEA UR6, UR5, UR13, 0x3 ;  /* 0x0000000d05067291 */ /* 0x004fe4000f8e18ff */
[----:B------:R-:W-:Y:S01]  /*59c0*/  UISETP.NE.AND UP3, UPT, UR12, URZ, UPT ;  /* 0x000000ff0c00728c */ /* 0x000fe2000bf65270 */
[----:B---3--:R-:W-:Y:S10]  /*59d0*/  @P2 BRA `(.L_x_114) ;  /* 0x00000000000c2947 */ /* 0x008ff40003800000 */
[----:B-1----:R-:W-:Y:S04]  /*59e0*/  SHF.L.U32 R2, R8, 0x1f, RZ ;  /* 0x0000001f08027819 */ /* 0x002fe800000006ff */
[----:B------:R-:W1:Y:S02]  /*59f0*/  SYNCS.PHASECHK.TRANS64.TRYWAIT P0, [UR6], R2 ;  /* 0x00000002ff0075a7 */ /* 0x000e640008001106 */
[----:B-1----:R-:W-:Y:S05]  /*5a00*/  @!P0 BRA `(.L_x_115) ;  /* 0x00000048003c8947 */ /* 0x002fea0003800000 */
.L_x_114:
[----:B------:R-:W-:Y:S01]  /*5a10*/  UISETP.NE.AND UP0, UPT, UR11, 0x1, UPT ;  /* 0x000000010b00788c */ /* 0x000fe2000bf05270 */
[----:B------:R-:W-:Y:S01]  /*5a20*/  PLOP3.LUT P2, PT, PT, PT, PT, 0x80, 0x8 ;  /* 0x000000000008781c */ /* 0x000fe20003f4f070 */
[----:B------:R-:W-:Y:S02]  /*5a30*/  UIADD3 UR4, UPT, UPT, UR5, 0x1, URZ ;  /* 0x0000000105047890 */ /* 0x000fe4000fffe0ff */
[----:B------:R-:W-:Y:S02]  /*5a40*/  ULEA UR8, UR5, UR17, 0x7 ;  /* 0x0000001105087291 */ /* 0x000fe4000f8e38ff */
[----:B------:R-:W-:Y:S01]  /*5a50*/  UISETP.NE.AND UP1, UPT, UR4, 0x36, UPT ;  /* 0x000000360400788c */ /* 0x000fe2000bf25270 */
[----:B------:R-:W-:Y:S01]  /*5a60*/  PLOP3.LUT P0, PT, PT, PT, UP0, 0x80, 0x8 ;  /* 0x000000000008781c */ /* 0x000fe20003f0f008 */
[----:B------:R-:W-:Y:S02]  /*5a70*/  UIADD3 UR11, UPT, UPT, UR11, -0x1, URZ ;  /* 0xffffffff0b0b7890 */ /* 0x000fe4000fffe0ff */
[----:B------:R-:W-:Y:S02]  /*5a80*/  USEL UR7, URZ, 0x1, UP1 ;  /* 0x00000001ff077887 */ /* 0x000fe40008800000 */
[----:B------:R-:W-:Y:S01]  /*5a90*/  USEL UR10, UR4, URZ, UP1 ;  /* 0x000000ff040a7287 */ /* 0x000fe20008800000 */
[----:B------:R-:W-:Y:S03]  /*5aa0*/  UMOV UR9, 0xc0004010 ;  /* 0xc000401000097882 */ /* 0x000fe60000000000 */
[----:B------:R-:W-:Y:S01]  /*5ab0*/  @UP0 ULEA UR4, UR10, UR13, 0x3 ;  /* 0x0000000d0a040291 */ /* 0x000fe2000f8e18ff */
[----:B------:R-:W-:Y:S01]  /*5ac0*/  LOP3.LUT R8, R8, UR7, RZ, 0x3c, !PT ;  /* 0x0000000708087c12 */ /* 0x000fe2000f8e3cff */
[----:B------:R-:W-:Y:S03]  /*5ad0*/  UMOV UR7, 0xc0004010 ;  /* 0xc000401000077882 */ /* 0x000fe60000000000 */
[----:B-1----:R-:W-:Y:S04]  /*5ae0*/  @P0 SHF.L.U32 R0, R8, 0x1f, RZ ;  /* 0x0000001f08000819 */ /* 0x002fe800000006ff */
[----:B------:R2:W3:Y:S01]  /*5af0*/  @P0 SYNCS.PHASECHK.TRANS64.TRYWAIT P2, [UR4], R0 ;  /* 0x00000000ff0005a7 */ /* 0x0004e20008041104 */
[----:B------:R-:W-:Y:S02]  /*5b00*/  UIADD3 UR4, UPT, UPT, UR6, 0x1b0, URZ ;  /* 0x000001b006047890 */ /* 0x000fe4000fffe0ff */
[----:B------:R-:W-:Y:S03]  /*5b10*/  ULEA UR6, UR5, UR16, 0x7 ;  /* 0x0000001005067291 */ /* 0x000fe6000f8e38ff */
[----:B------:R-:W-:Y:S06]  /*5b20*/  UMOV UR5, UR10 ;  /* 0x0000000a00057c82 */ /* 0x000fec0008000000 */
[----:B------:R2:W-:Y:S01]  /*5b30*/  UTCIMMA gdesc[UR6], gdesc[UR8], tmem[UR14], tmem[UR20], idesc[UR21], UP2 ;  /* 0x00ff1408060075ea */ /* 0x0005e2000900010e */
[----:B------:R-:W-:Y:S01]  /*5b40*/  UPLOP3.LUT UP2, UPT, UPT, UPT, UPT, 0x80, 0x8 ;  /* 0x000000000008789c */ /* 0x000fe20003f4f070 */
[----:B------:R2:W-:Y:S01]  /*5b50*/  UTCBAR.MULTICAST [UR4], URZ, UR15 ;  /* 0x000000ff040073e9 */ /* 0x0005e2000800080f */
[----:B------:R-:W-:Y:S09]  /*5b60*/  BRA.U UP3, `(.L_x_116) ;  /* 0xfffffffd038c7547 */ /* 0x000ff2000b83ffff */
.L_x_113:
[----:B--2---:R-:W-:Y:S01]  /*5b70*/  UIADD3 UR4, UPT, UPT, UR18, 0x1, URZ ;  /* 0x0000000112047890 */ /* 0x004fe2000fffe0ff */
[C---:B------:R-:W-:Y:S01]  /*5b80*/  ISETP.NE.AND P0, PT, R10.reuse, 0x2, PT ;  /* 0x000000020a00780c */ /* 0x040fe20003f05270 */
[----:B------:R-:W-:Y:S02]  /*5b90*/  UIADD3 UR5, UPT, UPT, UR19, 0x3a0, URZ ;  /* 0x000003a013057890 */ /* 0x000fe4000fffe0ff */
[----:B------:R-:W-:Y:S01]  /*5ba0*/  UISETP.NE.AND UP0, UPT, UR4, 0x4, UPT ;  /* 0x000000040400788c */ /* 0x000fe2000bf05270 */
[----:B-1----:R-:W-:Y:S02]  /*5bb0*/  SEL R0, RZ, 0x1, P0 ;  /* 0x00000001ff007807 */ /* 0x002fe40000000000 */
[----:B------:R-:W-:Y:S01]  /*5bc0*/  SEL R10, R10, RZ, P0 ;  /* 0x000000ff0a0a7207 */ /* 0x000fe20000000000 */
[----:B------:R-:W-:Y:S01]  /*5bd0*/  USEL UR6, URZ, 0x1, UP0 ;  /* 0x00000001ff067887 */ /* 0x000fe20008000000 */
[----:B------:R-:W-:Y:S01]  /*5be0*/  LOP3.LUT R9, R9, R0, RZ, 0x3c, !PT ;  /* 0x0000000009097212 */ /* 0x000fe200078e3cff */
[----:B------:R-:W-:Y:S01]  /*5bf0*/  USEL UR18, UR4, URZ, UP0 ;  /* 0x000000ff04127287 */ /* 0x000fe20008000000 */
[----:B------:R1:W-:Y:S03]  /*5c00*/  UTCBAR [UR5], URZ ;  /* 0x000000ff050073e9 */ /* 0x0003e600080000ff */
[----:B------:R-:W-:Y:S01]  /*5c10*/  LOP3.LUT R11, R11, UR6, RZ, 0x3c, !PT ;  /* 0x000000060b0b7c12 */ /* 0x000fe2000f8e3cff */
[----:B------:R-:W-:Y:S07]  /*5c20*/  @P1 BRA `(.L_x_117) ;  /* 0xfffffff800c41947 */ /* 0x000fee000383ffff */
[----:B------:R-:W2:Y:S01]  /*5c30*/  S2UR UR8, SR_CgaCtaId ;  /* 0x00000000000879c3 */ /* 0x000ea20000008800 */
[----:B------:R-:W-:Y:S01]  /*5c40*/  ELECT P0, URZ, PT ;  /* 0x0000000000ff782f */ /* 0x000fe20003800000 */
[----:B------:R-:W-:Y:S01]  /*5c50*/  IMAD.MOV.U32 R0, RZ, RZ, 0x1 ;  /* 0x00000001ff007424 */ /* 0x000fe200078e00ff */
[----:B------:R-:W-:Y:S01]  /*5c60*/  UIADD3 UR13, UPT, UPT, UR13, 0x3c0, URZ ;  /* 0x000003c00d0d7890 */ /* 0x000fe2000fffe0ff */
[----:B------:R-:W-:Y:S01]  /*5c70*/  SHF.L.U32 R2, R11, 0x1f, RZ ;  /* 0x0000001f0b027819 */ /* 0x000fe200000006ff */
[----:B------:R-:W-:-:S03]  /*5c80*/  UMOV UR4, 0x40 ;  /* 0x0000004000047882 */ /* 0x000fc60000000000 */
[----:B------:R-:W-:Y:S01]  /*5c90*/  UVIRTCOUNT.DEALLOC.SMPOOL 0x80 ;  /* 0x000000800000784c */ /* 0x000fe20000000000 */
[----:B--2---:R-:W-:Y:S02]  /*5ca0*/  ULEA UR8, UR8, UR4, 0x18 ;  /* 0x0000000408087291 */ /* 0x004fe4000f8ec0ff */
[----:B------:R-:W-:-:S07]  /*5cb0*/  ULEA UR4, UR18, UR13, 0x3 ;  /* 0x0000000d12047291 */ /* 0x000fce000f8e18ff */
[----:B------:R2:W-:Y:S02]  /*5cc0*/  @P0 STS.U8 [UR8+0x1c], R0 ;  /* 0x00001c00ff000988 */ /* 0x0005e40008000008 */
[----:B------:R-:W4:Y:S02]  /*5cd0*/  SYNCS.PHASECHK.TRANS64.TRYWAIT P0, [UR4], R2 ;  /* 0x00000002ff0075a7 */ /* 0x000f240008001104 */
[----:B--2-4-:R-:W-:Y:S05]  /*5ce0*/  @!P0 BRA `(.L_x_118) ;  /* 0x00000044009c8947 */ /* 0x014fea0003800000 */
.L_x_273:
[----:B------:R-:W-:-:S04]  /*5cf0*/  UIADD3 UR4, UPT, UPT, UR18, 0x1, URZ ;  /* 0x0000000112047890 */ /* 0x000fc8000fffe0ff */
[----:B------:R-:W-:-:S04]  /*5d00*/  UISETP.NE.AND UP0, UPT, UR4, 0x4, UPT ;  /* 0x000000040400788c */ /* 0x000fc8000bf05270 */
[----:B------:R-:W-:Y:S02]  /*5d10*/  USEL UR6, URZ, 0x1, UP0 ;  /* 0x00000001ff067887 */ /* 0x000fe40008000000 */
[----:B------:R-:W-:-:S04]  /*5d20*/  USEL UR4, UR4, URZ, UP0 ;  /* 0x000000ff04047287 */ /* 0x000fc80008000000 */
[----:B-1----:R-:W-:Y:S01]  /*5d30*/  ULEA UR5, UR4, UR13, 0x3 ;  /* 0x0000000d04057291 */ /* 0x002fe2000f8e18ff */
[----:B--2---:R-:W-:-:S04]  /*5d40*/  LOP3.LUT R2, R11, UR6, RZ, 0x3c, !PT ;  /* 0x000000060b027c12 */ /* 0x004fc8000f8e3cff */
[----:B------:R-:W-:-:S04]  /*5d50*/  SHF.L.U32 R3, R2, 0x1f, RZ ;  /* 0x0000001f02037819 */ /* 0x000fc800000006ff */
[----:B------:R-:W1:Y:S02]  /*5d60*/  SYNCS.PHASECHK.TRANS64.TRYWAIT P0, [UR5], R3 ;  /* 0x00000003ff0075a7 */ /* 0x000e640008001105 */
[----:B-1----:R-:W-:Y:S05]  /*5d70*/  @!P0 BRA `(.L_x_119) ;  /* 0x0000004400908947 */ /* 0x002fea0003800000 */
.L_x_275:
        /* <DEDUP_REMOVED lines=9> */
.L_x_277:
[----:B------:R-:W-:-:S04]  /*5e10*/  UIADD3 UR4, UPT, UPT, UR4, 0x1, URZ ;  /* 0x0000000104047890 */ /* 0x000fc8000fffe0ff */
[----:B------:R-:W-:-:S04]  /*5e20*/  UISETP.NE.AND UP0, UPT, UR4, 0x4, UPT ;  /* 0x000000040400788c */ /* 0x000fc8000bf05270 */
[----:B------:R-:W-:Y:S02]  /*5e30*/  USEL UR5, URZ, 0x1, UP0 ;  /* 0x00000001ff057887 */ /* 0x000fe40008000000 */
[----:B------:R-:W-:-:S04]  /*5e40*/  USEL UR4, UR4, URZ, UP0 ;  /* 0x000000ff04047287 */ /* 0x000fc80008000000 */
[----:B------:R-:W-:Y:S01]  /*5e50*/  ULEA UR4, UR4, UR13, 0x3 ;  /* 0x0000000d04047291 */ /* 0x000fe2000f8e18ff */
[----:B------:R-:W-:-:S04]  /*5e60*/  LOP3.LUT R2, R2, UR5, RZ, 0x3c, !PT ;  /* 0x0000000502027c12 */ /* 0x000fc8000f8e3cff */
[----:B------:R-:W-:-:S04]  /*5e70*/  SHF.L.U32 R2, R2, 0x1f, RZ ;  /* 0x0000001f02027819 */ /* 0x000fc800000006ff */
[----:B------:R-:W2:Y:S02]  /*5e80*/  SYNCS.PHASECHK.TRANS64.TRYWAIT P0, [UR4], R2 ;  /* 0x00000002ff0075a7 */ /* 0x000ea40008001104 */
[----:B--2---:R-:W-:Y:S05]  /*5e90*/  @!P0 BRA `(.L_x_121) ;  /* 0x0000004400788947 */ /* 0x004fea0003800000 */
.L_x_279:
[----:B------:R-:W-:Y:S01]  /*5ea0*/  NOP ;  /* 0x0000000000007918 */ /* 0x000fe20000000000 */
[----:B-1----:R-:W1:Y:S01]  /*5eb0*/  LDS R0, [UR8+0x14] ;  /* 0x00001408ff007984 */ /* 0x002e620008000800 */
[----:B------:R-:W-:Y:S01]  /*5ec0*/  ULOP3.LUT UR4, UR24, 0xffff, URZ, 0xc0, !UPT ;  /* 0x0000ffff18047892 */ /* 0x000fe2000f8ec0ff */
[----:B------:R-:W-:Y:S01]  /*5ed0*/  UMOV UR5, 0xffff ;  /* 0x0000ffff00057882 */ /* 0x000fe20000000000 */
[----:B------:R-:W-:Y:S02]  /*5ee0*/  UMOV UR6, 0x1 ;  /* 0x0000000100067882 */ /* 0x000fe40000000000 */
[----:B------:R-:W-:-:S04]  /*5ef0*/  USHF.R.U32.HI UR4, URZ, 0x5, UR4 ;  /* 0x00000005ff047899 */ /* 0x000fc80008011604 */
[----:B------:R-:W-:Y:S02]  /*5f00*/  USHF.L.U32 UR5, UR5, UR4, URZ ;  /* 0x0000000405057299 */ /* 0x000fe400080006ff */
[----:B------:R-:W-:-:S04]  /*5f10*/  USHF.L.U32 UR4, UR6, UR4, URZ ;  /* 0x0000000406047299 */ /* 0x000fc800080006ff */
[----:B-1----:R-:W-:-:S04]  /*5f20*/  LOP3.LUT R0, R0, UR5, RZ, 0xc0, !PT ;  /* 0x0000000500007c12 */ /* 0x002fc8000f8ec0ff */
[----:B------:R-:W-:-:S13]  /*5f30*/  ISETP.NE.AND P0, PT, R0, UR5, PT ;  /* 0x0000000500007c0c */ /* 0x000fda000bf05270 */
[----:B------:R-:W-:Y:S05]  /*5f40*/  @P0 BRA `(.L_x_122) ;  /* 0x0000000000580947 */ /* 0x000fea0003800000 */
[----:B------:R-:W1:Y:S02]  /*5f50*/  LDS R0, [UR8+0x18] ;  /* 0x00001808ff007984 */ /* 0x000e640008000800 */
[----:B-1----:R-:W-:-:S04]  /*5f60*/  LOP3.LUT R0, R0, UR4, RZ, 0xc0, !PT ;  /* 0x0000000400007c12 */ /* 0x002fc8000f8ec0ff */
[----:B------:R-:W-:-:S13]  /*5f70*/  ISETP.NE.AND P0, PT, R0, UR4, PT ;  /* 0x0000000400007c0c */ /* 0x000fda000bf05270 */
[----:B------:R-:W-:Y:S05]  /*5f80*/  @P0 BRA `(.L_x_123) ;  /* 0x00000000003c0947 */ /* 0x000fea0003800000 */
[----:B------:R-:W1:Y:S01]  /*5f90*/  S2R R2, SR_LANEID ;  /* 0x0000000000027919 */ /* 0x000e620000000000 */
[----:B------:R-:W-:-:S06]  /*5fa0*/  ULOP3.LUT UR5, URZ, UR5, URZ, 0x33, !UPT ;  /* 0x00000005ff057292 */ /* 0x000fcc000f8e33ff */
[----:B------:R-:W-:-:S04]  /*5fb0*/  IMAD.U32 R0, RZ, RZ, UR5 ;  /* 0x00000005ff007e24 */ /* 0x000fc8000f8e00ff */
[----:B------:R2:W4:Y:S02]  /*5fc0*/  REDUX UR7, R0 ;  /* 0x00000000000773c4 */ /* 0x0005240000000000 */
[----:B------:R1:W-:Y:S01]  /*5fd0*/  UTCATOMSWS.AND URZ, UR5 ;  /* 0x0000000500ff79e3 */ /* 0x0003e20008000000 */
[----:B--2---:R-:W-:Y:S01]  /*5fe0*/  LOP3.LUT R0, RZ, UR4, RZ, 0x33, !PT ;  /* 0x00000004ff007c12 */ /* 0x004fe2000f8e33ff */
[----:B------:R-:W-:Y:S02]  /*5ff0*/  VOTEU.ANY UR4, UPT, PT ;  /* 0x0000000000047886 */ /* 0x000fe400038e0100 */
[----:B------:R-:W-:Y:S02]  /*6000*/  UFLO.U32 UR4, UR4 ;  /* 0x00000004000472bd */ /* 0x000fe400080e0000 */
[----:B------:R-:W2:Y:S04]  /*6010*/  REDUX UR6, R0 ;  /* 0x00000000000673c4 */ /* 0x000ea80000000000 */
[----:B-1----:R-:W-:-:S02]  /*6020*/  ISETP.EQ.U32.AND P0, PT, R2, UR4, PT ;  /* 0x0000000402007c0c */ /* 0x002fc4000bf02070 */
[----:B----4-:R-:W-:-:S11]  /*6030*/  MOV R2, UR7 ;  /* 0x0000000700027c02 */ /* 0x010fd60008000f00 */
[----:B------:R1:W-:Y:S01]  /*6040*/  @P0 ATOMS.AND RZ, [UR8+0x14], R2 ;  /* 0x00001402ffff098c */ /* 0x0003e2000a800008 */
[----:B--2---:R-:W-:-:S05]  /*6050*/  IMAD.U32 R0, RZ, RZ, UR6 ;  /* 0x00000006ff007e24 */ /* 0x004fca000f8e00ff */
[----:B------:R1:W-:Y:S01]  /*6060*/  @P0 ATOMS.AND RZ, [UR8+0x18], R0 ;  /* 0x00001800ffff098c */ /* 0x0003e2000a800008 */
[----:B------:R-:W-:Y:S05]  /*6070*/  BRA `(.L_x_124) ;  /* 0x0000000000147947 */ /* 0x000fea0003800000 */
.L_x_123:
[----:B------:R-:W-:Y:S02]  /*6080*/  MOV R2, 0x60a0 ;  /* 0x000060a000027802 */ /* 0x000fe40000000f00 */
[----:B---3-5:R-:W-:Y:S05]  /*6090*/  CALL.REL.NOINC `($__internal_0_$__cuda_sm10x_tcgen05_guardrail_trap_col_being_dealloced_not_returned_by_alloc) ;  /* 0x0000004400947944 */ /* 0x028fea0003c00000 */
[----:B------:R-:W-:Y:S05]  /*60a0*/  BRA `(.L_x_124) ;  /* 0x0000000000087947 */ /* 0x000fea0003800000 */
.L_x_122:
[----:B------:R-:W-:Y:S02]  /*60b0*/  MOV R2, 0x60d0 ;  /* 0x000060d000027802 */ /* 0x000fe40000000f00 */
[----:B---3-5:R-:W-:Y:S05]  /*60c0*/  CALL.REL.NOINC `($__internal_2_$__cuda_sm10x_tcgen05_guardrail_trap_unallocated_columns_being_dealloced) ;  /* 0x0000004400a07944 */ /* 0x028fea0003c00000 */
.L_x_124:
[----:B------:R-:W-:Y:S01]  /*60d0*/  NOP ;  /* 0x0000000000007918 */ /* 0x000fe20000000000 */
[----:B------:R-:W-:Y:S05]  /*60e0*/  EXIT ;  /* 0x000000000000794d */ /* 0x000fea0003800000 */
.L_x_106:
[----:B------:R-:W-:-:S09]  /*60f0*/  UISETP.NE.OR UP0, UPT, UR22, 0x3, !UP3 ;  /* 0x000000031600788c */ /* 0x000fd2000df05670 */
[----:B------:R-:W-:Y:S05]  /*6100*/  BRA.U UP0, `(.L_x_125) ;  /* 0x0000000d00087547 */ /* 0x000fea000b800000 */
[----:B------:R-:W2:Y:S01]  /*6110*/  LDCU UR26, c[0x0][0x370] ;  /* 0x00006e00ff1a77ac */ /* 0x000ea20008000800 */
[----:B------:R-:W3:Y:S01]  /*6120*/  LDC.64 R16, c[0x0][0x348] ;  /* 0x0000d200ff107b82 */ /* 0x000ee20000000a00 */
[----:B------:R-:W-:Y:S02]  /*6130*/  HFMA2 R13, -RZ, RZ, 0, 0 ;  /* 0x00000000ff0d7431 */ /* 0x000fe400000001ff */
[----:B------:R-:W-:Y:S01]  /*6140*/  IMAD.MOV.U32 R15, RZ, RZ, 0x1 ;  /* 0x00000001ff0f7424 */ /* 0x000fe200078e00ff */
[----:B------:R-:W2:Y:S01]  /*6150*/  LDCU.128 UR28, c[0x0][0xb10] ;  /* 0x00016200ff1c77ac */ /* 0x000ea20008000c00 */
[----:B------:R-:W-:Y:S01]  /*6160*/  IMAD.MOV.U32 R14, RZ, RZ, RZ ;  /* 0x000000ffff0e7224 */ /* 0x000fe200078e00ff */
[----:B------:R-:W-:Y:S01]  /*6170*/  MOV R7, 0x1000 ;  /* 0x0000100000077802 */ /* 0x000fe20000000f00 */
[----:B------:R-:W4:Y:S01]  /*6180*/  LDCU UR25, c[0x0][0x374] ;  /* 0x00006e80ff1977ac */ /* 0x000f220008000800 */
[----:B------:R-:W1:Y:S01]  /*6190*/  LDC.64 R2, c[0x0][0x888] ;  /* 0x00022200ff027b82 */ /* 0x000e620000000a00 */
[----:B------:R-:W4:Y:S01]  /*61a0*/  LDCU UR16, c[0x0][0xb0c] ;  /* 0x00016180ff1077ac */ /* 0x000f220008000800 */
[----:B------:R-:W3:Y:S06]  /*61b0*/  LDCU UR35, c[0x0][0xb20] ;  /* 0x00016400ff2377ac */ /* 0x000eec0008000800 */
[----:B------:R-:W1:Y:S01]  /*61c0*/  LDC.64 R4, c[0x0][0x890] ;  /* 0x00022400ff047b82 */ /* 0x000e620000000a00 */
[----:B------:R-:W3:Y:S01]  /*61d0*/  LDCU UR4, c[0x0][0xb30] ;  /* 0x00016600ff0477ac */ /* 0x000ee20008000800 */
[----:B------:R-:W-:Y:S01]  /*61e0*/  UMOV UR17, 0x400 ;  /* 0x0000040000117882 */ /* 0x000fe20000000000 */
[----:B--2---:R-:W-:-:S02]  /*61f0*/  UIMAD.WIDE.U32 UR32, UR26, UR28, URZ ;  /* 0x0000001c1a2072a5 */ /* 0x004fc4000f8e00ff */
[----:B----4-:R-:W-:Y:S02]  /*6200*/  UIMAD.WIDE.U32 UR6, UR25, UR31, URZ ;  /* 0x0000001f190672a5 */ /* 0x010fe4000f8e00ff */
[----:B------:R-:W-:Y:S02]  /*6210*/  ULEA UR17, UR48, UR17, 0x18 ;  /* 0x0000001130117291 */ /* 0x000fe4000f8ec0ff */
[----:B------:R-:W-:Y:S02]  /*6220*/  UPLOP3.LUT UP3, UPT, UPT, UPT, UPT, 0x40, 0x4 ;  /* 0x000000000004789c */ /* 0x000fe40003f6e870 */
[----:B------:R-:W-:Y:S01]  /*6230*/  UIADD3 UR5, UPT, UPT, UR17, 0x360, URZ ;  /* 0x0000036011057890 */ /* 0x000fe2000fffe0ff */
[----:B------:R-:W-:Y:S01]  /*6240*/  UMOV UR32, UR33 ;  /* 0x0000002100207c82 */ /* 0x000fe20008000000 */
[----:B------:R-:W-:Y:S01]  /*6250*/  UMOV UR27, UR7 ;  /* 0x00000007001b7c82 */ /* 0x000fe20008000000 */
[----:B------:R-:W-:Y:S02]  /*6260*/  UISETP.GE.AND UP0, UPT, UR40, 0x1, UPT ;  /* 0x000000012800788c */ /* 0x000fe4000bf06270 */
[----:B------:R-:W-:Y:S01]  /*6270*/  UISETP.NE.AND UP4, UPT, UR40, 0x1, UPT ;  /* 0x000000012800788c */ /* 0x000fe2000bf85270 */
[----:B------:R-:W2:Y:S01]  /*6280*/  LDCU.64 UR14, c[0x0][0xb28] ;  /* 0x00016500ff0e77ac */ /* 0x000ea20008000a00 */
[----:B------:R-:W-:-:S02]  /*6290*/  UISETP.NE.AND UP6, UPT, UR16, 0x1, UPT ;  /* 0x000000011000788c */ /* 0x000fc4000bfc5270 */
[----:B------:R-:W-:Y:S02]  /*62a0*/  UISETP.NE.AND UP5, UPT, UR30, 0x1, UPT ;  /* 0x000000011e00788c */ /* 0x000fe4000bfa5270 */
[----:B------:R-:W-:Y:S02]  /*62b0*/  UPRMT UR48, UR48, 0x654, UR5 ;  /* 0x0000065430307896 */ /* 0x000fe40008000005 */
[----:B------:R-:W-:Y:S02]  /*62c0*/  USHF.R.U32.HI UR32, URZ, UR29, UR32 ;  /* 0x0000001dff207299 */ /* 0x000fe40008011620 */
[----:B---3--:R-:W-:Y:S02]  /*62d0*/  USHF.R.U32.HI UR27, URZ, UR35, UR27 ;  /* 0x00000023ff1b7299 */ /* 0x008fe4000801161b */
[----:B------:R-:W-:-:S11]  /*62e0*/  UISETP.NE.AND UP2, UPT, UR4, 0x1, UPT ;  /* 0x000000010400788c */ /* 0x000fd6000bf45270 */
.L_x_133:
[C---:B------:R-:W-:Y:S02]  /*62f0*/  LEA R12, R14.reuse, UR17, 0x3 ;  /* 0x000000110e0c7c11 */ /* 0x040fe4000f8e18ff */
[----:B------:R-:W-:Y:S02]  /*6300*/  SHF.L.U32 R0, R13, 0x1f, RZ ;  /* 0x0000001f0d007819 */ /* 0x000fe400000006ff */
[----:B------:R-:W-:Y:S02]  /*6310*/  LEA R8, R14, UR17, 0x4 ;  /* 0x000000110e087c11 */ /* 0x000fe4000f8e20ff */
[----:B---3--:R-:W3:Y:S02]  /*6320*/  SYNCS.PHASECHK.TRANS64.TRYWAIT P0, [R12+URZ+0x380], R0 ;  /* 0x000380000c0075a7 */ /* 0x008ee400080011ff */
[----:B---3--:R-:W-:Y:S05]  /*6330*/  @!P0 BRA `(.L_x_126) ;  /* 0x0000004000688947 */ /* 0x008fea0003800000 */
.L_x_280:
[----:B------:R-:W4:Y:S01]  /*6340*/  LDS.128 R8, [R8+0x410] ;  /* 0x0004100008087984 */ /* 0x000f220000000c00 */
[----:B------:R-:W-:Y:S01]  /*6350*/  UISETP.GE.AND UP0, UPT, UR40, 0x1, UPT ;  /* 0x000000012800788c */ /* 0x000fe2000bf06270 */
[----:B------:R-:W-:Y:S01]  /*6360*/  @!PT LDS RZ, [RZ] ;  /* 0x00000000fffff984 */ /* 0x000fe20000000800 */
[----:B------:R-:W-:Y:S01]  /*6370*/  @!PT LDS RZ, [RZ] ;  /* 0x00000000fffff984 */ /* 0x000fe20000000800 */
[----:B------:R-:W-:Y:S01]  /*6380*/  @!PT LDS RZ, [RZ] ;  /* 0x00000000fffff984 */ /* 0x000fe20000000800 */
[----:B------:R-:W-:Y:S01]  /*6390*/  @!PT LDS RZ, [RZ] ;  /* 0x00000000fffff984 */ /* 0x000fe20000000800 */
[----:B------:R1:W-:Y:S06]  /*63a0*/  MEMBAR.ALL.CTA ;  /* 0x0000000000007992 */ /* 0x0003ec0000008000 */
[----:B-1----:R-:W1:Y:S01]  /*63b0*/  FENCE.VIEW.ASYNC.S ;  /* 0x00000000000073c6 */ /* 0x002e620000000000 */
[----:B----4-:R-:W-:Y:S11]  /*63c0*/  LOP3.LUT P0, RZ, R10, 0x1, RZ, 0xc0, !PT ;  /* 0x000000010aff7812 */ /* 0x010ff6000780c0ff */
[----:B------:R-:W-:Y:S02]  /*63d0*/  @!UPT UIADD3 URZ, UPT, UPT, URZ, URZ, URZ ;  /* 0x000000fffffff290 */ /* 0x000fe4000fffe0ff */
[----:B-1----:R-:W-:Y:S01]  /*63e0*/  VOTEU.ANY UP1, P0 ;  /* 0x0000000000ff7886 */ /* 0x002fe20000020100 */
[----:B------:R-:W-:Y:S11]  /*63f0*/  PLOP3.LUT P0, PT, PT, PT, UP1, 0x80, 0x8 ;  /* 0x000000000008781c */ /* 0x000ff60003f0f018 */
[----:B------:R-:W-:Y:S02]  /*6400*/  @!UPT UIADD3 URZ, UPT, UPT, URZ, URZ, URZ ;  /* 0x000000fffffff290 */ /* 0x000fe4000fffe0ff */
[----:B---3--:R-:W-:Y:S02]  /*6410*/  @P0 SHF.R.U32.HI R0, RZ, 0x10, R9 ;  /* 0x00000010ff000819 */ /* 0x008fe40000011609 */
[----:B------:R-:W-:Y:S02]  /*6420*/  @P0 MOV R6, R8 ;  /* 0x0000000800060202 */ /* 0x000fe40000000f00 */
[----:B------:R-:W-:Y:S01]  /*6430*/  @P0 R2UR UR4, R0 ;  /* 0x00000000000402ca */ /* 0x000fe200000e0000 */
[----:B------:R-:W-:Y:S01]  /*6440*/  VIADD R0, R12, 0x390 ;  /* 0x000003900c007836 */ /* 0x000fe20000000000 */
[----:B------:R-:W-:Y:S02]  /*6450*/  @P0 LOP3.LUT R8, R9, 0xffff, RZ, 0xc0, !PT ;  /* 0x0000ffff09080812 */ /* 0x000fe400078ec0ff */
[----:B------:R-:W-:Y:S02]  /*6460*/  @P0 R2UR UR6, R6 ;  /* 0x00000000060602ca */ /* 0x000fe400000e0000 */
[----:B------:R-:W-:Y:S02]  /*6470*/  PRMT R0, RZ, 0x654, R0 ;  /* 0x00000654ff007816 */ /* 0x000fe40000000000 */
[----:B------:R-:W-:Y:S02]  /*6480*/  @P0 R2UR UR5, R8 ;  /* 0x00000000080502ca */ /* 0x000fe400000e0000 */
[----:B------:R1:W-:Y:S03]  /*6490*/  SYNCS.ARRIVE.TRANS64.RED.A1T0 RZ, [R0+URZ], RZ ;  /* 0x000000ff00ff79a7 */ /* 0x0003e600081004ff */
[----:B------:R-:W-:Y:S04]  /*64a0*/  @UP1 UMOV UR24, UR4 ;  /* 0x0000000400181c82 */ /* 0x000fe80008000000 */
[----:B------:R-:W-:Y:S04]  /*64b0*/  @UP1 UMOV UR13, UR6 ;  /* 0x00000006000d1c82 */ /* 0x000fe80008000000 */
[----:B------:R-:W-:Y:S01]  /*64c0*/  @UP1 UMOV UR7, UR5 ;  /* 0x0000000500071c82 */ /* 0x000fe20008000000 */
[----:B------:R-:W-:Y:S05]  /*64d0*/  BRA.U !UP0, `(.L_x_127) ;  /* 0x0000000108a47547 */ /* 0x000fea000b800000 */
[----:B------:R-:W-:Y:S02]  /*64e0*/  UIMAD.WIDE.U32 UR10, UR7, UR31, URZ ;  /* 0x0000001f070a72a5 */ /* 0x000fe4000f8e00ff */
[----:B------:R-:W-:Y:S02]  /*64f0*/  UIMAD.WIDE.U32 UR18, UR13, UR28, URZ ;  /* 0x0000001c0d1272a5 */ /* 0x000fe4000f8e00ff */
[----:B------:R-:W-:Y:S02]  /*6500*/  USEL UR4, UR25, UR27, !UP5 ;  /* 0x0000001b19047287 */ /* 0x000fe4000e800000 */
[----:B------:R-:W-:Y:S02]  /*6510*/  USEL UR8, UR26, UR32, !UP6 ;  /* 0x000000201a087287 */ /* 0x000fe4000f000000 */
[----:B--2---:R-:W-:Y:S02]  /*6520*/  UIMAD.WIDE.U32 UR20, UR4, UR14, URZ ;  /* 0x0000000e041472a5 */ /* 0x004fe4000f8e00ff */
[----:B------:R-:W-:Y:S01]  /*6530*/  UIMAD.WIDE.U32 UR22, UR8, UR14, URZ ;  /* 0x0000000e081672a5 */ /* 0x000fe2000f8e00ff */
[----:B------:R-:W-:Y:S02]  /*6540*/  UMOV UR5, UR11 ;  /* 0x0000000b00057c82 */ /* 0x000fe40008000000 */
[----:B------:R-:W-:Y:S03]  /*6550*/  USHF.R.U32.HI UR6, URZ, UR35, UR5 ;  /* 0x00000023ff067299 */ /* 0x000fe60008011605 */
[----:B------:R-:W-:Y:S01]  /*6560*/  UMOV UR5, UR19 ;  /* 0x0000001300057c82 */ /* 0x000fe20008000000 */
[----:B------:R-:W-:Y:S02]  /*6570*/  USEL UR6, UR7, UR6, !UP5 ;  /* 0x0000000607067287 */ /* 0x000fe4000e800000 */
[----:B------:R-:W-:Y:S02]  /*6580*/  USHF.R.U32.HI UR9, URZ, UR29, UR5 ;  /* 0x0000001dff097299 */ /* 0x000fe40008011605 */
[----:B------:R-:W-:Y:S01]  /*6590*/  UIMAD.WIDE.U32 UR10, UR6, UR14, URZ ;  /* 0x0000000e060a72a5 */ /* 0x000fe2000f8e00ff */
[----:B------:R-:W-:Y:S02]  /*65a0*/  UMOV UR5, UR21 ;  /* 0x0000001500057c82 */ /* 0x000fe40008000000 */
[----:B------:R-:W-:Y:S03]  /*65b0*/  @UP4 USHF.R.U32.HI UR4, URZ, UR15, UR5 ;  /* 0x0000000fff044299 */ /* 0x000fe60008011605 */
[----:B------:R-:W-:Y:S01]  /*65c0*/  UMOV UR5, UR23 ;  /* 0x0000001700057c82 */ /* 0x000fe20008000000 */
[----:B------:R-:W-:Y:S02]  /*65d0*/  UIMAD UR4, UR40, UR4, URZ ;  /* 0x00000004280472a4 */ /* 0x000fe4000f8e02ff */
[----:B------:R-:W-:Y:S02]  /*65e0*/  @UP4 USHF.R.U32.HI UR8, URZ, UR15, UR5 ;  /* 0x0000000fff084299 */ /* 0x000fe40008011605 */
[----:B------:R-:W-:Y:S02]  /*65f0*/  USEL UR5, UR13, UR9, !UP6 ;  /* 0x000000090d057287 */ /* 0x000fe4000f000000 */
[----:B------:R-:W-:Y:S02]  /*6600*/  UIMAD UR9, UR40, UR8, URZ ;  /* 0x00000008280972a4 */ /* 0x000fe4000f8e02ff */
[----:B------:R-:W-:Y:S03]  /*6610*/  UISETP.GE.AND UP0, UPT, UR6, UR4, UPT ;  /* 0x000000040600728c */ /* 0x000fe6000bf06270 */
[----:B------:R-:W-:Y:S01]  /*6620*/  UMOV UR4, UR11 ;  /* 0x0000000b00047c82 */ /* 0x000fe20008000000 */
[----:B------:R-:W-:Y:S02]  /*6630*/  UISETP.GE.OR UP0, UPT, UR5, UR9, UP0 ;  /* 0x000000090500728c */ /* 0x000fe40008706670 */
[----:B------:R-:W-:Y:S02]  /*6640*/  USHF.R.U32.HI UR4, URZ, UR15, UR4 ;  /* 0x0000000fff047299 */ /* 0x000fe40008011604 */
[----:B------:R-:W-:Y:S02]  /*6650*/  UIMAD.WIDE.U32 UR10, UR5, UR14, URZ ;  /* 0x0000000e050a72a5 */ /* 0x000fe4000f8e00ff */
[----:B------:R-:W-:Y:S04]  /*6660*/  USEL UR12, UR6, UR4, !UP4 ;  /* 0x00000004060c7287 */ /* 0x000fe8000e000000 */
[----:B------:R-:W-:Y:S01]  /*6670*/  UIADD3 UR9, UPT, UPT, -UR12, URZ, URZ ;  /* 0x000000ff0c097290 */ /* 0x000fe2000fffe1ff */
[----:B------:R-:W-:Y:S02]  /*6680*/  @!UP0 UMOV UR4, UR11 ;  /* 0x0000000b00048c82 */ /* 0x000fe40008000000 */
[----:B------:R-:W-:Y:S02]  /*6690*/  @!UP0 USHF.R.U32.HI UR4, URZ, UR15, UR4 ;  /* 0x0000000fff048299 */ /* 0x000fe40008011604 */
[----:B------:R-:W-:Y:S02]  /*66a0*/  UIMAD UR9, UR40, UR9, UR6 ;  /* 0x00000009280972a4 */ /* 0x000fe4000f8e0206 */
[----:B------:R-:W-:Y:S04]  /*66b0*/  @!UP0 USEL UR4, UR5, UR4, !UP4 ;  /* 0x0000000405048287 */ /* 0x000fe8000e000000 */
[----:B------:R-:W-:Y:S02]  /*66c0*/  @!UP0 UIMAD UR9, UR8, UR9, UR4 ;  /* 0x00000009080982a4 */ /* 0x000fe4000f8e0204 */
[----:B------:R-:W-:Y:S02]  /*66d0*/  @!UP0 UIADD3 UR10, UPT, UPT, UR12, -UR4, URZ ;  /* 0x800000040c0a8290 */ /* 0x000fe4000fffe0ff */
[----:B------:R-:W-:Y:S02]  /*66e0*/  UIADD3 UR4, UPT, UPT, -UR5, URZ, URZ ;  /* 0x000000ff05047290 */ /* 0x000fe4000fffe1ff */
[----:B------:R-:W-:Y:S02]  /*66f0*/  UIADD3 UR8, UPT, UPT, -UR6, URZ, URZ ;  /* 0x000000ff06087290 */ /* 0x000fe4000fffe1ff */
[----:B------:R-:W-:Y:S02]  /*6700*/  @!UP0 UIMAD UR6, UR10, UR40, UR5 ;  /* 0x000000280a0682a4 */ /* 0x000fe4000f8e0205 */
[----:B------:R-:W-:Y:S02]  /*6710*/  UIMAD UR13, UR16, UR4, UR13 ;  /* 0x00000004100d72a4 */ /* 0x000fe4000f8e020d */
[----:B------:R-:W-:Y:S01]  /*6720*/  UIMAD UR7, UR30, UR8, UR7 ;  /* 0x000000081e0772a4 */ /* 0x000fe2000f8e0207 */
[----:B------:R-:W-:Y:S02]  /*6730*/  @!UP0 UMOV UR5, UR9 ;  /* 0x0000000900058c82 */ /* 0x000fe40008000000 */
[----:B------:R-:W-:Y:S02]  /*6740*/  UIMAD UR13, UR5, UR16, UR13 ;  /* 0x00000010050d72a4 */ /* 0x000fe4000f8e020d */
[----:B------:R-:W-:Y:S11]  /*6750*/  UIMAD UR7, UR6, UR30, UR7 ;  /* 0x0000001e060772a4 */ /* 0x000ff6000f8e0207 */
[----:B------:R-:W-:Y:S01]  /*6760*/  @!UPT UIADD3 URZ, UPT, UPT, URZ, URZ, URZ ;  /* 0x000000fffffff290 */ /* 0x000fe2000fffe0ff */
.L_x_127:
[----:B------:R-:W3:Y:S01]  /*6770*/  @!UP2 LDCU.128 UR20, c[0x0][0xb10] ;  /* 0x00016200ff14a7ac */ /* 0x000ee20008000c00 */
[C---:B------:R-:W-:Y:S02]  /*6780*/  ISETP.NE.U32.AND P1, PT, R4.reuse, RZ, PT ;  /* 0x000000ff0400720c */ /* 0x040fe40003f25070 */
[----:B------:R-:W-:Y:S02]  /*6790*/  ISETP.NE.U32.AND P0, PT, R4, RZ, PT ;  /* 0x000000ff0400720c */ /* 0x000fe40003f05070 */
[C---:B------:R-:W-:Y:S02]  /*67a0*/  ISETP.NE.AND.EX P1, PT, R5.reuse, RZ, PT, P1 ;  /* 0x000000ff0500720c */ /* 0x040fe40003f25310 */
[----:B------:R-:W-:Y:S01]  /*67b0*/  ISETP.NE.AND.EX P0, PT, R5, RZ, PT, P0 ;  /* 0x000000ff0500720c */ /* 0x000fe20003f05300 */
[----:B------:R-:W4:Y:S01]  /*67c0*/  @!UP2 LDCU UR5, c[0x0][0xb0c] ;  /* 0x00016180ff05a7ac */ /* 0x000f220008000800 */
[----:B------:R-:W-:Y:S01]  /*67d0*/  SHF.L.U32 R6, R15, 0x1f, RZ ;  /* 0x0000001f0f067819 */ /* 0x000fe200000006ff */
[----:B---3--:R-:W-:Y:S07]  /*67e0*/  UIMAD.WIDE.U32 UR8, UR13, UR20, URZ ;  /* 0x000000140d0872a5 */ /* 0x008fee000f8e00ff */
[----:B------:R-:W-:Y:S01]  /*67f0*/  @!UP2 UMOV UR4, UR9 ;  /* 0x000000090004ac82 */ /* 0x000fe20008000000 */
[----:B----4-:R-:W-:Y:S02]  /*6800*/  @!UP2 UISETP.NE.AND UP0, UPT, UR5, 0x1, UPT ;  /* 0x000000010500a88c */ /* 0x010fe4000bf05270 */
[----:B------:R-:W-:Y:S02]  /*6810*/  @!UP2 USHF.R.U32.HI UR4, URZ, UR21, UR4 ;  /* 0x00000015ff04a299 */ /* 0x000fe40008011604 */
[----:B------:R-:W-:Y:S02]  /*6820*/  UIMAD.WIDE.U32 UR8, UR7, UR23, URZ ;  /* 0x00000017070872a5 */ /* 0x000fe4000f8e00ff */
[----:B------:R-:W-:Y:S02]  /*6830*/  @!UP2 USEL UR10, UR13, UR4, !UP0 ;  /* 0x000000040d0aa287 */ /* 0x000fe4000c000000 */
[----:B------:R-:W-:Y:S03]  /*6840*/  @!UP2 UISETP.NE.AND UP0, UPT, UR22, 0x1, UPT ;  /* 0x000000011600a88c */ /* 0x000fe6000bf05270 */
[----:B------:R-:W-:Y:S02]  /*6850*/  @!UP2 UMOV UR6, UR9 ;  /* 0x000000090006ac82 */ /* 0x000fe40008000000 */
[----:B------:R-:W3:Y:S02]  /*6860*/  @!UP2 LDCU UR4, c[0x0][0xb20] ;  /* 0x00016400ff04a7ac */ /* 0x000ee40008000800 */
[----:B---3--:R-:W-:Y:S04]  /*6870*/  @!UP2 USHF.R.U32.HI UR6, URZ, UR4, UR6 ;  /* 0x00000004ff06a299 */ /* 0x008fe80008011606 */
[----:B------:R-:W-:Y:S04]  /*6880*/  @!UP2 USEL UR6, UR7, UR6, !UP0 ;  /* 0x000000060706a287 */ /* 0x000fe8000c000000 */
[----:B------:R-:W-:Y:S02]  /*6890*/  @!UP2 UIADD3 UR4, UPT, UPT, -UR10, UR6, URZ ;  /* 0x000000060a04a290 */ /* 0x000fe4000fffe1ff */
[----:B------:R-:W-:Y:S02]  /*68a0*/  @!UP2 UIADD3 UR6, UPT, UPT, UR10, -UR6, URZ ;  /* 0x800000060a06a290 */ /* 0x000fe4000fffe0ff */
[----:B------:R-:W-:Y:S02]  /*68b0*/  @!UP2 UIMAD UR13, UR4, UR5, UR13 ;  /* 0x00000005040da2a4 */ /* 0x000fe4000f8e020d */
[----:B------:R-:W-:Y:S01]  /*68c0*/  @!UP2 UIMAD UR7, UR6, UR22, UR7 ;  /* 0x000000160607a2a4 */ /* 0x000fe2000f8e0207 */
[----:B------:R-:W-:Y:S11]  /*68d0*/  BRA.U UP3, `(.L_x_128) ;  /* 0x0000000103107547 */ /* 0x000ff6000b800000 */
[----:B------:R-:W-:Y:S04]  /*68e0*/  MOV R8, UR34 ;  /* 0x0000002200087c02 */ /* 0x000fe80008000f00 */
[----:B------:R-:W-:Y:S04]  /*68f0*/  SHF.L.U32 R8, R8, 0x1f, RZ ;  /* 0x0000001f08087819 */ /* 0x000fe800000006ff */
[----:B------:R-:W3:Y:S02]  /*6900*/  SYNCS.PHASECHK.TRANS64.TRYWAIT P2, [UR17+0x378], R8 ;  /* 0x00037808ff0075a7 */ /* 0x000ee40008041111 */
[----:B---3--:R-:W-:Y:S05]  /*6910*/  @!P2 BRA `(.L_x_129) ;  /* 0x0000003c0004a947 */ /* 0x008fea0003800000 */
.L_x_128:
[----:B------:R-:W-:Y:S05]  /*6920*/  @!P1 BRA `(.L_x_130) ;  /* 0x0000000000309947 */ /* 0x000fea0003800000 */
[----:B------:R-:W-:Y:S01]  /*6930*/  ISETP.NE.U32.AND P1, PT, R2, RZ, PT ;  /* 0x000000ff0200720c */ /* 0x000fe20003f25070 */
[----:B------:R-:W3:Y:S01]  /*6940*/  LDCU.64 UR4, c[0x0][0x358] ;  /* 0x00006b00ff0477ac */ /* 0x000ee20008000a00 */
[----:B------:R-:W-:Y:S02]  /*6950*/  IMAD.MOV.U32 R80, RZ, RZ, 0x1 ;  /* 0x00000001ff507424 */ /* 0x000fe400078e00ff */
[----:B------:R-:W-:Y:S11]  /*6960*/  ISETP.NE.AND.EX P1, PT, R3, RZ, PT, P1 ;  /* 0x000000ff0300720c */ /* 0x000ff60003f25310 */
[----:B------:R-:W-:Y:S02]  /*6970*/  @!UPT UIADD3 URZ, UPT, UPT, URZ, URZ, URZ ;  /* 0x000000fffffff290 */ /* 0x000fe4000fffe0ff */
[----:B-1----:R-:W1:Y:S01]  /*6980*/  @P1 LDC.64 R8, c[0x0][0x888] ;  /* 0x00022200ff081b82 */ /* 0x002e620000000a00 */
[----:B------:R-:W-:Y:S04]  /*6990*/  @P1 IMAD R0, R4, UR36, RZ ;  /* 0x0000002404001c24 */ /* 0x000fe8000f8e02ff */
[----:B-1----:R-:W-:Y:S04]  /*69a0*/  @P1 IMAD.WIDE R8, R0, 0x4, R8 ;  /* 0x0000000400081825 */ /* 0x002fe800078e0208 */
[----:B------:R-:W-:Y:S01]  /*69b0*/  HFMA2 R0, -RZ, RZ, 0, 5.9604644775390625e-08 ;  /* 0x00000001ff007431 */ /* 0x000fe200000001ff */
[----:B---3-5:R3:W5:Y:S04]  /*69c0*/  @P1 LDG.E R39, desc[UR4][R8.64] ;  /* 0x0000000408271981 */ /* 0x028768000c1e1900 */
[----:B------:R-:W-:Y:S01]  /*69d0*/  @!P1 PRMT R80, R0, 0x7610, R80 ;  /* 0x0000761000509816 */ /* 0x000fe20000000050 */
[----:B---3--:R-:W4:Y:S06]  /*69e0*/  @!P1 LDC R39, c[0x0][0x880] ;  /* 0x00022000ff279b82 */ /* 0x008f2c0000000800 */
.L_x_130:
[----:B----45:R-:W-:Y:S01]  /*69f0*/  @!P0 ISETP.EQ.AND P1, PT, R39, RZ, PT ;  /* 0x000000ff2700820c */ /* 0x030fe20003f22270 */
[----:B------:R-:W-:Y:S01]  /*6a00*/  @!UPT UIADD3 URZ, UPT, UPT, URZ, URZ, URZ ;  /* 0x000000fffffff290 */ /* 0x000fe2000fffe0ff */
[----:B------:R-:W-:Y:S11]  /*6a10*/  @!P0 BRA `(.L_x_131) ;  /* 0x0000000000188947 */ /* 0x000ff60003800000 */
[----:B------:R-:W-:Y:S02]  /*6a20*/  LOP3.LUT P0, RZ, R80, 0xff, RZ, 0xc0, !PT ;  /* 0x000000ff50ff7812 */ /* 0x000fe4000780c0ff */
[----:B------:R-:W-:Y:S04]  /*6a30*/  ISETP.NE.U32.AND P1, PT, R2, RZ, PT ;  /* 0x000000ff0200720c */ /* 0x000fe80003f25070 */
[----:B------:R-:W-:Y:S04]  /*6a40*/  ISETP.NE.AND.EX P1, PT, R3, RZ, PT, P1 ;  /* 0x000000ff0300720c */ /* 0x000fe80003f25310 */
[----:B------:R-:W-:Y:S03]  /*6a50*/  PLOP3.LUT P1, PT, P1, PT, PT, 0x8, 0x80 ;  /* 0x000000000080781c */ /* 0x000fe60000f2e170 */
[----:B------:R-:W-:Y:S11]  /*6a60*/  @P0 ISETP.EQ.AND P1, PT, R39, RZ, PT ;  /* 0x000000ff2700020c */ /* 0x000ff60003f22270 */
[----:B------:R-:W-:Y:S02]  /*6a70*/  @!UPT UIADD3 URZ, UPT, UPT, URZ, URZ, URZ ;  /* 0x000000fffffff290 */ /* 0x000fe4000fffe0ff */
.L_x_131:
[----:B------:R-:W3:Y:S01]  /*6a80*/  SYNCS.PHASECHK.TRANS64.TRYWAIT P0, [UR17+0x368], R6 ;  /* 0x00036806ff0075a7 */ /* 0x000ee20008001111 */
[----:B------:R-:W-:Y:S02]  /*6a90*/  ELECT P2, URZ, PT ;  /* 0x0000000000ff782f */ /* 0x000fe40003840000 */
[----:B------:R-:W-:Y:S01]  /*6aa0*/  IADD3 R14, PT, PT, R14, 0x1, RZ ;  /* 0x000000010e0e7810 */ /* 0x000fe20007ffe0ff */
[----:B---3--:R-:W-:Y:S10]  /*6ab0*/  @!P0 BRA `(.L_x_132) ;  /* 0x0000003800b48947 */ /* 0x008ff40003800000 */
.L_x_283:
[----:B------:R-:W-:Y:S01]  /*6ac0*/  PLOP3.LUT P1, PT, P1, P2, PT, 0xf2, 0x2f ;  /* 0x00000000002f781c */ /* 0x000fe20000f25e72 */
[----:B------:R-:W-:Y:S01]  /*6ad0*/  UMOV UR18, 0x0 ;  /* 0x0000000000127882 */ /* 0x000fe20000000000 */
[----:B------:R-:W-:Y:S01]  /*6ae0*/  UMOV UR19, 0x10000000 ;  /* 0x1000000000137882 */ /* 0x000fe20000000000 */
[----:B------:R-:W-:Y:S01]  /*6af0*/  UMOV UR12, UR36 ;  /* 0x00000024000c7c82 */ /* 0x000fe20008000000 */
[----:B------:R-:W-:Y:S01]  /*6b00*/  LOP3.LUT R15, R15, 0x1, RZ, 0x3c, !PT ;  /* 0x000000010f0f7812 */ /* 0x000fe200078e3cff */
[----:B------:R-:W-:Y:S01]  /*6b10*/  UPLOP3.LUT UP3, UPT, UPT, UPT, UPT, 0x80, 0x8 ;  /* 0x000000000008789c */ /* 0x000fe20003f6f070 */
[----:B------:R-:W-:Y:S07]  /*6b20*/  UMOV UR36, UR24 ;  /* 0x0000001800247c82 */ /* 0x000fee0008000000 */
[----:B-1----:R-:W-:Y:S01]  /*6b30*/  @!P1 IADD3 R6, P0, PT, R16, 0x580, RZ ;  /* 0x0000058010069810 */ /* 0x002fe20007f1e0ff */
[----:B------:R-:W-:Y:S03]  /*6b40*/  VOTEU.ALL UP0, P1 ;  /* 0x0000000000ff7886 */ /* 0x000fe60000800000 */
[----:B------:R-:W-:Y:S01]  /*6b50*/  @!P1 R2UR UR5, R6 ;  /* 0x00000000060592ca */ /* 0x000fe200000e0000 */
[----:B------:R-:W-:Y:S01]  /*6b60*/  @!P1 IMAD.X R0, RZ, RZ, R17, P0 ;  /* 0x000000ffff009224 */ /* 0x000fe200000e0611 */
[----:B------:R-:W-:Y:S01]  /*6b70*/  @!UP0 USHF.L.U32 UR10, UR45, 0x6, URZ ;  /* 0x000000062d0a8899 */ /* 0x000fe200080006ff */
[----:B------:R-:W-:Y:S01]  /*6b80*/  ISETP.NE.AND P0, PT, R14, 0x2, PT ;  /* 0x000000020e00780c */ /* 0x000fe20003f05270 */
[----:B------:R-:W-:Y:S02]  /*6b90*/  @!UP0 USHF.L.U32 UR11, UR46, 0x6, URZ ;  /* 0x000000062e0b8899 */ /* 0x000fe400080006ff */
[----:B------:R-:W-:Y:S01]  /*6ba0*/  @!P1 R2UR UR4, R0 ;  /* 0x00000000000492ca */ /* 0x000fe200000e0000 */
[----:B------:R-:W-:Y:S01]  /*6bb0*/  @!UP0 UIADD3 UR8, UPT, UPT, UR17, 0x600, URZ ;  /* 0x0000060011088890 */ /* 0x000fe2000fffe0ff */
[----:B------:R-:W-:Y:S01]  /*6bc0*/  SEL R0, RZ, 0x1, P0 ;  /* 0x00000001ff007807 */ /* 0x000fe20000000000 */
[----:B------:R-:W-:Y:S01]  /*6bd0*/  @!UP0 UIADD3 UR9, UPT, UPT, UR17, 0x360, URZ ;  /* 0x0000036011098890 */ /* 0x000fe2000fffe0ff */
[----:B------:R-:W-:Y:S01]  /*6be0*/  SEL R14, R14, RZ, P0 ;  /* 0x000000ff0e0e7207 */ /* 0x000fe20000000000 */
[----:B------:R-:W-:Y:S01]  /*6bf0*/  VOTEU.ALL UP0, P1 ;  /* 0x0000000000ff7886 */ /* 0x000fe20000800000 */
[----:B------:R-:W-:Y:S01]  /*6c00*/  LOP3.LUT R13, R13, R0, RZ, 0x3c, !PT ;  /* 0x000000000d0d7212 */ /* 0x000fe200078e3cff */
[----:B------:R-:W-:Y:S01]  /*6c10*/  IMAD.U32 R8, RZ, RZ, UR5 ;  /* 0x00000005ff087e24 */ /* 0x000fe2000f8e00ff */
[----:B------:R-:W-:Y:S02]  /*6c20*/  UIADD3 UR45, UPT, UPT, UR7, UR60, URZ ;  /* 0x0000003c072d7290 */ /* 0x000fe4000fffe0ff */
[----:B------:R-:W-:Y:S03]  /*6c30*/  UIADD3 UR46, UPT, UPT, UR13, UR57, URZ ;  /* 0x000000390d2e7290 */ /* 0x000fe6000fffe0ff */
[----:B------:R-:W-:Y:S01]  /*6c40*/  IMAD.U32 R9, RZ, RZ, UR4 ;  /* 0x00000004ff097e24 */ /* 0x000fe2000f8e00ff */
[----:B------:R-:W-:Y:S04]  /*6c50*/  @!P1 R2UR UR4, R8 ;  /* 0x00000000080492ca */ /* 0x000fe800000e0000 */
[----:B------:R-:W-:Y:S11]  /*6c60*/  @!P1 R2UR UR5, R9 ;  /* 0x00000000090592ca */ /* 0x000ff600000e0000 */
[----:B------:R-:W-:Y:S02]  /*6c70*/  @!UPT UIADD3 URZ, UPT, UPT, URZ, URZ, URZ ;  /* 0x000000fffffff290 */ /* 0x000fe4000fffe0ff */
[----:B------:R3:W-:Y:S01]  /*6c80*/  @!UP0 UTMALDG.3D [UR8], [UR4], desc[UR18] ;  /* 0x00001208040085b4 */ /* 0x0007e20008011000 */
[----:B------:R3:W-:Y:S01]  /*6c90*/  @!P1 SYNCS.ARRIVE.TRANS64.RED.A0TR RZ, [UR17+0x360], R7 ;  /* 0x00036007ffff99a7 */ /* 0x0007e20008300411 */
[----:B------:R-:W-:Y:S01]  /*6ca0*/  SYNCS.ARRIVE.TRANS64.RED.A1T0 RZ, [UR48], RZ ;  /* 0x000000ffffff79a7 */ /* 0x000fe20008100430 */
[----:B------:R-:W-:Y:S05]  /*6cb0*/  BRA.U UP1, `(.L_x_133) ;  /* 0xfffffff5018c7547 */ /* 0x000fea000b83ffff */
[----:B------:R-:W-:Y:S07]  /*6cc0*/  MOV R0, UR17 ;  /* 0x0000001100007c02 */ /* 0x000fee0008000f00 */
.L_x_134:
[----:B-1----:R-:W-:-:S04]  /*6cd0*/  SHF.L.U32 R2, R15, 0x1f, RZ ;  /* 0x0000001f0f027819 */ /* 0x002fc800000006ff */
[----:B------:R1:W4:Y:S03]  /*6ce0*/  SYNCS.PHASECHK.TRANS64.TRYWAIT P0, [R0+URZ+0x368], R2 ;  /* 0x00036802000075a7 */ /* 0x00032600080011ff */
[----:B----4-:R-:W-:Y:S05]  /*6cf0*/  @!P0 NANOSLEEP.SYNCS 0x989680 ;  /* 0x009896800000895d */ /* 0x010fea0003900000 */
[----:B------:R-:W4:Y:S02]  /*6d00*/  @!P0 SYNCS.PHASECHK.TRANS64 P0, [R0+URZ+0x368], R2 ;  /* 0x00036802000085a7 */ /* 0x000f2400080010ff */
[----:B--234-:R-:W-:Y:S05]  /*6d10*/  @P0 EXIT ;  /* 0x000000000000094d */ /* 0x01cfea0003800000 */
[----:B------:R-:W-:Y:S05]  /*6d20*/  BRA `(.L_x_134) ;  /* 0xfffffffc00e87947 */ /* 0x000fea000383ffff */
.L_x_125:
[----:B------:R-:W-:-:S06]  /*6d30*/  UISETP.GE.AND UP0, UPT, UR22, 0x4, UPT ;  /* 0x000000041600788c */ /* 0x000fcc000bf06270 */
[----:B------:R-:W-:-:S13]  /*6d40*/  PLOP3.LUT P0, PT, PT, PT, UP0, 0x80, 0x8 ;  /* 0x000000000008781c */ /* 0x000fda0003f0f008 */
[----:B-1----:R-:W-:Y:S05]  /*6d50*/  @!P0 EXIT ;  /* 0x000000000000894d */ /* 0x002fea0003800000 */
[----:B------:R-:W-:Y:S01]  /*6d60*/  BAR.SYNC.DEFER_BLOCKING 0x6, 0xa0 ;  /* 0x0182800000007b1d */ /* 0x000fe20000010000 */
[C---:B------:R-:W-:Y:S01]  /*6d70*/  IMAD.SHL.U32 R7, R69.reuse, 0x40, RZ ;  /* 0x0000004045077824 */ /* 0x040fe200078e00ff */
[----:B------:R-:W-:Y:S01]  /*6d80*/  CS2R R84, SRZ ;  /* 0x0000000000547805 */ /* 0x000fe2000001ff00 */
[C---:B------:R-:W-:Y:S01]  /*6d90*/  IMAD.SHL.U32 R4, R69.reuse, 0x20, RZ ;  /* 0x0000002045047824 */ /* 0x040fe200078e00ff */
[----:B------:R-:W-:Y:S01]  /*6da0*/  CS2R R82, SRZ ;  /* 0x0000000000527805 */ /* 0x000fe2000001ff00 */
[----:B------:R-:W-:Y:S01]  /*6db0*/  IMAD.SHL.U32 R5, R69, 0x8, RZ ;  /* 0x0000000845057824 */ /* 0x000fe200078e00ff */
[----:B------:R-:W-:Y:S01]  /*6dc0*/  UMOV UR44, 0x400 ;  /* 0x00000400002c7882 */ /* 0x000fe20000000000 */
[----:B------:R-:W-:Y:S01]  /*6dd0*/  LOP3.LUT R6, R7, 0x180, RZ, 0xc0, !PT ;  /* 0x0000018007067812 */ /* 0x000fe200078ec0ff */
[----:B------:R-:W-:Y:S01]  /*6de0*/  ULEA UR44, UR48, UR44, 0x18 ;  /* 0x0000002c302c7291 */ /* 0x000fe2000f8ec0ff */
[----:B------:R-:W-:Y:S01]  /*6df0*/  LOP3.LUT R4, R4, 0xc00, RZ, 0xc0, !PT ;  /* 0x00000c0004047812 */ /* 0x000fe200078ec0ff */
[----:B------:R-:W1:Y:S01]  /*6e00*/  LDC.64 R74, c[0x0][0x888] ;  /* 0x00022200ff4a7b82 */ /* 0x000e620000000a00 */
[----:B------:R-:W-:Y:S01]  /*6e10*/  LOP3.LUT R5, R6, 0x30, R5, 0xf8, !PT ;  /* 0x0000003006057812 */ /* 0x000fe200078ef805 */
[C---:B------:R-:W-:Y:S01]  /*6e20*/  IMAD.SHL.U32 R6, R69.reuse, 0x2, RZ ;  /* 0x0000000245067824 */ /* 0x040fe200078e00ff */
[--C-:B------:R-:W-:Y:S01]  /*6e30*/  LOP3.LUT R4, R4, 0x40, R7.reuse, 0xf8, !PT ;  /* 0x0000004004047812 */ /* 0x100fe200078ef807 */
[C---:B------:R-:W-:Y:S01]  /*6e40*/  IMAD.U32 R37, R69.reuse, 0x10000, RZ ;  /* 0x0001000045257824 */ /* 0x040fe200078e00ff */
[----:B------:R-:W-:Y:S01]  /*6e50*/  UIADD3 UR4, UPT, UPT, UR44, 0x1600, URZ ;  /* 0x000016002c047890 */ /* 0x000fe2000fffe0ff */
[----:B------:R-:W-:Y:S01]  /*6e60*/  IMAD.SHL.U32 R78, R69, 0x10, RZ ;  /* 0x00000010454e7824 */ /* 0x000fe200078e00ff */
[----:B------:R-:W-:Y:S01]  /*6e70*/  LOP3.LUT R5, R5, 0x20, R6, 0x78, !PT ;  /* 0x0000002005057812 */ /* 0x000fe200078e7806 */
[----:B------:R-:W2:Y:S01]  /*6e80*/  LDC.64 R76, c[0x0][0x890] ;  /* 0x00022400ff4c7b82 */ /* 0x000ea20000000a00 */
[----:B------:R-:W-:Y:S01]  /*6e90*/  LOP3.LUT R4, R4, 0x200, R7, 0xf8, !PT ;  /* 0x0000020004047812 */ /* 0x000fe200078ef807 */
[----:B------:R-:W-:Y:S01]  /*6ea0*/  IMAD.MOV.U32 R36, RZ, RZ, RZ ;  /* 0x000000ffff247224 */ /* 0x000fe200078e00ff */
[----:B------:R-:W-:Y:S01]  /*6eb0*/  LOP3.LUT R37, R37, 0x600000, RZ, 0xc0, !PT ;  /* 0x0060000025257812 */ /* 0x000fe200078ec0ff */
[----:B------:R-:W-:Y:S01]  /*6ec0*/  IMAD.U32 R86, RZ, RZ, UR4 ;  /* 0x00000004ff567e24 */ /* 0x000fe2000f8e00ff */
[----:B------:R-:W-:Y:S01]  /*6ed0*/  LOP3.LUT R79, R4, R5, RZ, 0xfc, !PT ;  /* 0x00000005044f7212 */ /* 0x000fe200078efcff */
[----:B------:R-:W3:Y:S01]  /*6ee0*/  LDS R0, [UR44+0x430] ;  /* 0x0004302cff007984 */ /* 0x000ee20008000800 */
[----:B------:R-:W-:Y:S01]  /*6ef0*/  LOP3.LUT R78, R78, 0x20, RZ, 0xc0, !PT ;  /* 0x000000204e4e7812 */ /* 0x000fe200078ec0ff */
[----:B------:R-:W4:Y:S01]  /*6f00*/  LDC.64 R72, c[0x0][0x8b0] ;  /* 0x00022c00ff487b82 */ /* 0x000f220000000a00 */
[----:B------:R-:W1:Y:S01]  /*6f10*/  LDCU UR50, c[0x0][0x370] ;  /* 0x00006e00ff3277ac */ /* 0x000e620008000800 */
[----:B------:R-:W-:Y:S01]  /*6f20*/  VIADD R4, R79, UR44 ;  /* 0x0000002c4f047c36 */ /* 0x000fe20008000000 */
[----:B------:R-:W1:Y:S04]  /*6f30*/  LDCU.64 UR62, c[0x0][0x348] ;  /* 0x00006900ff3e77ac */ /* 0x000e680008000a00 */
[----:B------:R-:W-:Y:S01]  /*6f40*/  IADD3 R78, PT, PT, -R78, 0x600, R4 ;  /* 0x000006004e4e7810 */ /* 0x000fe20007ffe104 */
[----:B------:R-:W1:Y:S01]  /*6f50*/  LDC.64 R70, c[0x0][0x8a8] ;  /* 0x00022a00ff467b82 */ /* 0x000e620000000a00 */
[----:B------:R-:W1:Y:S01]  /*6f60*/  LDCU UR41, c[0x0][0xb0c] ;  /* 0x00016180ff2977ac */ /* 0x000e620008000800 */
[----:B------:R-:W1:Y:S01]  /*6f70*/  LDCU UR39, c[0x0][0xb30] ;  /* 0x00016600ff2777ac */ /* 0x000e620008000800 */
[----:B------:R-:W1:Y:S01]  /*6f80*/  LDCU.64 UR58, c[0x0][0x888] ;  /* 0x00011100ff3a77ac */ /* 0x000e620008000a00 */
[----:B------:R-:W1:Y:S01]  /*6f90*/  LDCU.64 UR42, c[0x0][0xb28] ;  /* 0x00016500ff2a77ac */ /* 0x000e620008000a00 */
[----:B------:R-:W1:Y:S01]  /*6fa0*/  LDCU.128 UR52, c[0x0][0xb10] ;  /* 0x00016200ff3477ac */ /* 0x000e620008000c00 */
[----:B------:R-:W1:Y:S01]  /*6fb0*/  LDCU UR49, c[0x0][0x374] ;  /* 0x00006e80ff3177ac */ /* 0x000e620008000800 */
[----:B------:R-:W-:Y:S01]  /*6fc0*/  UIADD3 UR56, UPT, UPT, UR44, 0x600, URZ ;  /* 0x000006002c387890 */ /* 0x000fe2000fffe0ff */
[----:B---3--:R-:W-:-:S11]  /*6fd0*/  IMAD.IADD R37, R0, 0x1, R37 ;  /* 0x0000000100257824 */ /* 0x008fd600078e0225 */
.L_x_152:
[----:B------:R-:W-:Y:S02]  /*6fe0*/  LEA R3, R82, UR44, 0x3 ;  /* 0x0000002c52037c11 */ /* 0x000fe4000f8e18ff */
[----:B------:R-:W-:Y:S02]  /*6ff0*/  SHF.L.U32 R0, R84, 0x1f, RZ ;  /* 0x0000001f54007819 */ /* 0x000fe400000006ff */
[----:B-1----:R-:W-:Y:S02]  /*7000*/  LEA R4, R82, UR44, 0x4 ;  /* 0x0000002c52047c11 */ /* 0x002fe4000f8e20ff */
[----:B------:R-:W3:Y:S02]  /*7010*/  SYNCS.PHASECHK.TRANS64.TRYWAIT P0, [R3+URZ+0x380], R0 ;  /* 0x00038000030075a7 */ /* 0x000ee400080011ff */
[----:B--23--:R-:W-:Y:S05]  /*7020*/  @!P0 BRA `(.L_x_135) ;  /* 0x0000003400708947 */ /* 0x00cfea0003800000 */
.L_x_284:
[----:B------:R-:W1:Y:S01]  /*7030*/  LDS.128 R4, [R4+0x410] ;  /* 0x0004100004047984 */ /* 0x000e620000000c00 */
[----:B------:R-:W-:Y:S01]  /*7040*/  UISETP.GE.AND UP0, UPT, UR40, 0x1, UPT ;  /* 0x000000012800788c */ /* 0x000fe2000bf06270 */
[----:B------:R-:W-:Y:S01]  /*7050*/  @!PT LDS RZ, [RZ] ;  /* 0x00000000fffff984 */ /* 0x000fe20000000800 */
[----:B------:R-:W-:Y:S01]  /*7060*/  @!PT LDS RZ, [RZ] ;  /* 0x00000000fffff984 */ /* 0x000fe20000000800 */
[----:B------:R-:W-:Y:S01]  /*7070*/  @!PT LDS RZ, [RZ] ;  /* 0x00000000fffff984 */ /* 0x000fe20000000800 */
[----:B------:R-:W-:Y:S01]  /*7080*/  @!PT LDS RZ, [RZ] ;  /* 0x00000000fffff984 */ /* 0x000fe20000000800 */
[----:B------:R2:W-:Y:S06]  /*7090*/  MEMBAR.ALL.CTA ;  /* 0x0000000000007992 */ /* 0x0005ec0000008000 */
[----:B--2---:R-:W2:Y:S01]  /*70a0*/  FENCE.VIEW.ASYNC.S ;  /* 0x00000000000073c6 */ /* 0x004ea20000000000 */
[----:B-1----:R-:W-:Y:S11]  /*70b0*/  LOP3.LUT P0, RZ, R6, 0x1, RZ, 0xc0, !PT ;  /* 0x0000000106ff7812 */ /* 0x002ff6000780c0ff */
[----:B------:R-:W-:Y:S02]  /*70c0*/  @!UPT UIADD3 URZ, UPT, UPT, URZ, URZ, URZ ;  /* 0x000000fffffff290 */ /* 0x000fe4000fffe0ff */
[----:B--2---:R-:W-:Y:S01]  /*70d0*/  VOTEU.ANY UP1, P0 ;  /* 0x0000000000ff7886 */ /* 0x004fe20000020100 */
[----:B------:R-:W-:Y:S01]  /*70e0*/  PLOP3.LUT P0, PT, PT, PT, UP1, 0x80, 0x8 ;  /* 0x000000000008781c */ /* 0x000fe20003f0f018 */
[----:B------:R-:W-:Y:S11]  /*70f0*/  UP2UR UR47, UPR, URZ, 0x2 ;  /* 0x00000002ff2f7883 */ /* 0x000ff60008000000 */
[----:B------:R-:W-:Y:S01]  /*7100*/  @!UPT UIADD3 URZ, UPT, UPT, URZ, URZ, URZ ;  /* 0x000000fffffff290 */ /* 0x000fe2000fffe0ff */
        /* <DEDUP_REMOVED lines=13> */
[----:B------:R-:W2:Y:S01]  /*71e0*/  LDCU UR12, c[0x0][0xb20] ;  /* 0x00016400ff0c77ac */ /* 0x000ea20008000800 */
[----:B------:R-:W-:Y:S02]  /*71f0*/  UIMAD.WIDE.U32 UR4, UR49, UR55, URZ ;  /* 0x00000037310472a5 */ /* 0x000fe4000f8e00ff */
[----:B------:R-:W-:Y:S02]  /*7200*/  UIMAD.WIDE.U32 UR6, UR50, UR52, URZ ;  /* 0x00000034320672a5 */ /* 0x000fe4000f8e00ff */
[----:B------:R-:W-:Y:S02]  /*7210*/  UISETP.NE.AND UP0, UPT, UR54, 0x1, UPT ;  /* 0x000000013600788c */ /* 0x000fe4000bf05270 */
[----:B------:R-:W-:Y:S02]  /*7220*/  UIMAD.WIDE.U32 UR8, UR37, UR55, URZ ;  /* 0x00000037250872a5 */ /* 0x000fe4000f8e00ff */
[----:B------:R-:W-:Y:S02]  /*7230*/  UIMAD.WIDE.U32 UR10, UR38, UR52, URZ ;  /* 0x00000034260a72a5 */ /* 0x000fe4000f8e00ff */
[----:B------:R-:W-:Y:S02]  /*7240*/  UISETP.NE.AND UP1, UPT, UR41, 0x1, UPT ;  /* 0x000000012900788c */ /* 0x000fe4000bf25270 */
[----:B------:R-:W-:Y:S01]  /*7250*/  UISETP.NE.AND UP2, UPT, UR40, 0x1, UPT ;  /* 0x000000012800788c */ /* 0x000fe2000bf45270 */
[----:B------:R-:W-:Y:S02]  /*7260*/  UMOV UR4, UR5 ;  /* 0x0000000500047c82 */ /* 0x000fe40008000000 */
[----:B--2---:R-:W-:Y:S03]  /*7270*/  USHF.R.U32.HI UR5, URZ, UR12, UR4 ;  /* 0x0000000cff057299 */ /* 0x004fe60008011604 */
[----:B------:R-:W-:Y:S02]  /*7280*/  UMOV UR4, UR7 ;  /* 0x0000000700047c82 */ /* 0x000fe40008000000 */
[----:B------:R-:W-:Y:S02]  /*7290*/  USHF.R.U32.HI UR7, URZ, UR53, UR4 ;  /* 0x00000035ff077299 */ /* 0x000fe40008011604 */
[----:B------:R-:W-:Y:S02]  /*72a0*/  USEL UR4, UR49, UR5, !UP0 ;  /* 0x0000000531047287 */ /* 0x000fe4000c000000 */
[----:B------:R-:W-:Y:S01]  /*72b0*/  USEL UR7, UR50, UR7, !UP1 ;  /* 0x0000000732077287 */ /* 0x000fe2000c800000 */
[----:B------:R-:W-:Y:S01]  /*72c0*/  UMOV UR5, UR9 ;  /* 0x0000000900057c82 */ /* 0x000fe20008000000 */
[----:B------:R-:W-:Y:S02]  /*72d0*/  UIMAD.WIDE.U32 UR8, UR4, UR42, URZ ;  /* 0x0000002a040872a5 */ /* 0x000fe4000f8e00ff */
[----:B------:R-:W-:Y:S03]  /*72e0*/  USHF.R.U32.HI UR6, URZ, UR12, UR5 ;  /* 0x0000000cff067299 */ /* 0x000fe60008011605 */
[----:B------:R-:W-:Y:S01]  /*72f0*/  UMOV UR5, UR11 ;  /* 0x0000000b00057c82 */ /* 0x000fe20008000000 */
[----:B------:R-:W-:Y:S02]  /*7300*/  UIMAD.WIDE.U32 UR10, UR7, UR42, URZ ;  /* 0x0000002a070a72a5 */ /* 0x000fe4000f8e00ff */
[----:B------:R-:W-:Y:S02]  /*7310*/  USHF.R.U32.HI UR12, URZ, UR53, UR5 ;  /* 0x00000035ff0c7299 */ /* 0x000fe40008011605 */
[----:B------:R-:W-:Y:S01]  /*7320*/  USEL UR6, UR37, UR6, !UP0 ;  /* 0x0000000625067287 */ /* 0x000fe2000c000000 */
[----:B------:R-:W-:Y:S02]  /*7330*/  UMOV UR5, UR9 ;  /* 0x0000000900057c82 */ /* 0x000fe40008000000 */
[----:B------:R-:W-:Y:S01]  /*7340*/  UMOV UR10, UR11 ;  /* 0x0000000b000a7c82 */ /* 0x000fe20008000000 */
[----:B------:R-:W-:Y:S02]  /*7350*/  @UP2 USHF.R.U32.HI UR4, URZ, UR43, UR5 ;  /* 0x0000002bff042299 */ /* 0x000fe40008011605 */
[----:B------:R-:W-:Y:S02]  /*7360*/  @UP2 USHF.R.U32.HI UR7, URZ, UR43, UR10 ;  /* 0x0000002bff072299 */ /* 0x000fe4000801160a */
[----:B------:R-:W-:Y:S02]  /*7370*/  UIMAD UR4, UR40, UR4, URZ ;  /* 0x00000004280472a4 */ /* 0x000fe4000f8e02ff */
[----:B------:R-:W-:Y:S02]  /*7380*/  UIMAD.WIDE.U32 UR10, UR6, UR42, URZ ;  /* 0x0000002a060a72a5 */ /* 0x000fe4000f8e00ff */
[----:B------:R-:W-:Y:S02]  /*7390*/  USEL UR5, UR38, UR12, !UP1 ;  /* 0x0000000c26057287 */ /* 0x000fe4000c800000 */
[----:B------:R-:W-:Y:S02]  /*73a0*/  UIMAD UR8, UR40, UR7, URZ ;  /* 0x00000007280872a4 */ /* 0x000fe4000f8e02ff */
[----:B------:R-:W-:Y:S03]  /*73b0*/  UISETP.GE.AND UP0, UPT, UR6, UR4, UPT ;  /* 0x000000040600728c */ /* 0x000fe6000bf06270 */
[----:B------:R-:W-:Y:S01]  /*73c0*/  UMOV UR4, UR11 ;  /* 0x0000000b00047c82 */ /* 0x000fe20008000000 */
[----:B------:R-:W-:Y:S02]  /*73d0*/  UISETP.GE.OR UP0, UPT, UR5, UR8, UP0 ;  /* 0x000000080500728c */ /* 0x000fe40008706670 */
[----:B------:R-:W-:Y:S02]  /*73e0*/  USHF.R.U32.HI UR4, URZ, UR43, UR4 ;  /* 0x0000002bff047299 */ /* 0x000fe40008011604 */
[----:B------:R-:W-:Y:S02]  /*73f0*/  UIMAD.WIDE.U32 UR8, UR5, UR42, URZ ;  /* 0x0000002a050872a5 */ /* 0x000fe4000f8e00ff */
[----:B------:R-:W-:Y:S02]  /*7400*/  USEL UR11, UR6, UR4, !UP2 ;  /* 0x00000004060b7287 */ /* 0x000fe4000d000000 */
[----:B------:R-:W-:Y:S02]  /*7410*/  UIADD3 UR8, UPT, UPT, -UR5, URZ, URZ ;  /* 0x000000ff05087290 */ /* 0x000fe4000fffe1ff */
[----:B------:R-:W-:Y:S01]  /*7420*/  UIADD3 UR10, UPT, UPT, -UR11, URZ, URZ ;  /* 0x000000ff0b0a7290 */ /* 0x000fe2000fffe1ff */
[----:B------:R-:W-:Y:S01]  /*7430*/  @!UP0 UMOV UR4, UR9 ;  /* 0x0000000900048c82 */ /* 0x000fe20008000000 */
[----:B------:R-:W-:Y:S02]  /*7440*/  UIADD3 UR9, UPT, UPT, -UR6, URZ, URZ ;  /* 0x000000ff06097290 */ /* 0x000fe4000fffe1ff */
[----:B------:R-:W-:Y:S02]  /*7450*/  @!UP0 USHF.R.U32.HI UR4, URZ, UR43, UR4 ;  /* 0x0000002bff048299 */ /* 0x000fe40008011604 */
[----:B------:R-:W-:Y:S02]  /*7460*/  UIMAD UR10, UR40, UR10, UR6 ;  /* 0x0000000a280a72a4 */ /* 0x000fe4000f8e0206 */
[----:B------:R-:W-:Y:S04]  /*7470*/  @!UP0 USEL UR4, UR5, UR4, !UP2 ;  /* 0x0000000405048287 */ /* 0x000fe8000d000000 */
[----:B------:R-:W-:Y:S02]  /*7480*/  @!UP0 UIMAD UR10, UR7, UR10, UR4 ;  /* 0x0000000a070a82a4 */ /* 0x000fe4000f8e0204 */
[----:B------:R-:W-:Y:S02]  /*7490*/  @!UP0 UIADD3 UR11, UPT, UPT, UR11, -UR4, URZ ;  /* 0x800000040b0b8290 */ /* 0x000fe4000fffe0ff */
[----:B------:R-:W-:Y:S02]  /*74a0*/  UIMAD UR7, UR41, UR8, UR38 ;  /* 0x00000008290772a4 */ /* 0x000fe4000f8e0226 */
[----:B------:R-:W-:Y:S02]  /*74b0*/  @!UP0 UIMAD UR6, UR11, UR40, UR5 ;  /* 0x000000280b0682a4 */ /* 0x000fe4000f8e0205 */
[----:B------:R-:W-:Y:S01]  /*74c0*/  UIMAD UR4, UR54, UR9, UR37 ;  /* 0x00000009360472a4 */ /* 0x000fe2000f8e0225 */
[----:B------:R-:W-:Y:S02]  /*74d0*/  @!UP0 UMOV UR5, UR10 ;  /* 0x0000000a00058c82 */ /* 0x000fe40008000000 */
[----:B------:R-:W-:Y:S02]  /*74e0*/  UIMAD UR38, UR5, UR41, UR7 ;  /* 0x00000029052672a4 */ /* 0x000fe4000f8e0207 */
[----:B------:R-:W-:Y:S11]  /*74f0*/  UIMAD UR37, UR6, UR54, UR4 ;  /* 0x00000036062572a4 */ /* 0x000ff6000f8e0204 */
[----:B------:R-:W-:Y:S01]  /*7500*/  @!UPT UIADD3 URZ, UPT, UPT, URZ, URZ, URZ ;  /* 0x000000fffffff290 */ /* 0x000fe2000fffe0ff */
.L_x_136:
[----:B------:R-:W-:Y:S01]  /*7510*/  UISETP.NE.AND UP0, UPT, UR39, 0x1, UPT ;  /* 0x000000012700788c */ /* 0x000fe2000bf05270 */
[----:B------:R-:W-:Y:S10]  /*7520*/  IADD3 R82, PT, PT, R82, 0x1, RZ ;  /* 0x0000000152527810 */ /* 0x000ff40007ffe0ff */
[----:B------:R-:W2:Y:S01]  /*7530*/  @!UP0 LDCU.128 UR12, c[0x0][0xb10] ;  /* 0x00016200ff0c87ac */ /* 0x000ea20008000c00 */
[----:B------:R-:W3:Y:S01]  /*7540*/  @!UP0 LDCU UR5, c[0x0][0xb0c] ;  /* 0x00016180ff0587ac */ /* 0x000ee20008000800 */
[----:B------:R-:W4:Y:S01]  /*7550*/  @!UP0 LDCU UR10, c[0x0][0xb20] ;  /* 0x00016400ff0a87ac */ /* 0x000f220008000800 */
[----:B--2---:R-:W-:Y:S02]  /*7560*/  UIMAD.WIDE.U32 UR8, UR38, UR12, URZ ;  /* 0x0000000c260872a5 */ /* 0x004fe4000f8e00ff */
[----:B------:R-:W-:Y:S02]  /*7570*/  UIMAD.WIDE.U32 UR6, UR37, UR15, URZ ;  /* 0x0000000f250672a5 */ /* 0x000fe4000f8e00ff */
[----:B------:R-:W-:Y:S03]  /*7580*/  @!UP0 UISETP.NE.AND UP1, UPT, UR14, 0x1, UPT ;  /* 0x000000010e00888c */ /* 0x000fe6000bf25270 */
[----:B------:R-:W-:Y:S01]  /*7590*/  @!UP0 UMOV UR4, UR9 ;  /* 0x0000000900048c82 */ /* 0x000fe20008000000 */
[----:B---3--:R-:W-:Y:S02]  /*75a0*/  @!UP0 UISETP.NE.AND UP2, UPT, UR5, 0x1, UPT ;  /* 0x000000010500888c */ /* 0x008fe4000bf45270 */
[----:B------:R-:W-:Y:S01]  /*75b0*/  @!UP0 USHF.R.U32.HI UR4, URZ, UR13, UR4 ;  /* 0x0000000dff048299 */ /* 0x000fe20008011604 */
[----:B------:R-:W-:Y:S02]  /*75c0*/  @!UP0 UMOV UR6, UR7 ;  /* 0x0000000700068c82 */ /* 0x000fe40008000000 */
[----:B----4-:R-:W-:Y:S02]  /*75d0*/  @!UP0 USHF.R.U32.HI UR6, URZ, UR10, UR6 ;  /* 0x0000000aff068299 */ /* 0x010fe40008011606 */
[----:B------:R-:W-:Y:S02]  /*75e0*/  @!UP0 USEL UR7, UR38, UR4, !UP2 ;  /* 0x0000000426078287 */ /* 0x000fe4000d000000 */
[----:B------:R-:W-:Y:S04]  /*75f0*/  @!UP0 USEL UR6, UR37, UR6, !UP1 ;  /* 0x0000000625068287 */ /* 0x000fe8000c800000 */
[----:B------:R-:W-:Y:S02]  /*7600*/  @!UP0 UIADD3 UR4, UPT, UPT, -UR7, UR6, URZ ;  /* 0x0000000607048290 */ /* 0x000fe4000fffe1ff */
[----:B------:R-:W-:Y:S02]  /*7610*/  @!UP0 UIADD3 UR6, UPT, UPT, UR7, -UR6, URZ ;  /* 0x8000000607068290 */ /* 0x000fe4000fffe0ff */
[----:B------:R-:W-:Y:S02]  /*7620*/  @!UP0 UIMAD UR38, UR4, UR5, UR38 ;  /* 0x00000005042682a4 */ /* 0x000fe4000f8e0226 */
[----:B------:R-:W-:Y:S02]  /*7630*/  @!UP0 UIMAD UR37, UR6, UR14, UR37 ;  /* 0x0000000e062582a4 */ /* 0x000fe4000f8e0225 */
[----:B------:R-:W-:Y:S09]  /*7640*/  ULOP3.LUT UP0, URZ, UR56, 0x1b0, URZ, 0xc0, !UPT ;  /* 0x000001b038ff7892 */ /* 0x000ff2000f80c0ff */
[----:B------:R-:W-:Y:S05]  /*7650*/  BRA.U !UP0, `(.L_x_137) ;  /* 0x0000000108407547 */ /* 0x000fea000b800000 */
[----:B------:R-:W2:Y:S01]  /*7660*/  LDCU.64 UR8, c[0x4][0x80] ;  /* 0x01001000ff0877ac */ /* 0x000ea20008000a00 */
[----:B------:R-:W-:Y:S01]  /*7670*/  MOV R3, 0x0 ;  /* 0x0000000000037802 */ /* 0x000fe20000000f00 */
[----:B------:R-:W-:Y:S02]  /*7680*/  HFMA2 R12, -RZ, RZ, 0, 5.9604644775390625e-08 ;  /* 0x00000001ff0c7431 */ /* 0x000fe400000001ff */
[----:B------:R-:W-:Y:S02]  /*7690*/  IMAD.MOV.U32 R8, RZ, RZ, 0x70 ;  /* 0x00000070ff087424 */ /* 0x000fe400078e00ff */
[----:B------:R-:W-:Y:S01]  /*76a0*/  IMAD.MOV.U32 R13, RZ, RZ, RZ ;  /* 0x000000ffff0d7224 */ /* 0x000fe200078e00ff */
[----:B------:R-:W3:Y:S01]  /*76b0*/  LDCU.64 UR6, c[0x4][0x88] ;  /* 0x01001100ff0677ac */ /* 0x000ee20008000a00 */
[----:B------:R-:W4:Y:S01]  /*76c0*/  LDC.64 R2, c[0x4][R3] ;  /* 0x0100000003027b82 */ /* 0x000f220000000a00 */
[----:B------:R-:W1:Y:S01]  /*76d0*/  LDCU.64 UR4, c[0x4][0x8] ;  /* 0x01000100ff0477ac */ /* 0x000e620008000a00 */
[----:B--2---:R-:W-:Y:S01]  /*76e0*/  MOV R5, UR9 ;  /* 0x0000000900057c02 */ /* 0x004fe20008000f00 */
[----:B------:R-:W-:Y:S01]  /*76f0*/  IMAD.U32 R4, RZ, RZ, UR8 ;  /* 0x00000008ff047e24 */ /* 0x000fe2000f8e00ff */
[----:B---3--:R-:W-:Y:S01]  /*7700*/  MOV R7, UR7 ;  /* 0x0000000700077c02 */ /* 0x008fe20008000f00 */
[----:B------:R-:W-:Y:S01]  /*7710*/  IMAD.U32 R6, RZ, RZ, UR6 ;  /* 0x00000006ff067e24 */ /* 0x000fe2000f8e00ff */
[----:B-1----:R-:W-:Y:S01]  /*7720*/  MOV R11, UR5 ;  /* 0x00000005000b7c02 */ /* 0x002fe20008000f00 */
[----:B------:R-:W-:Y:S02]  /*7730*/  IMAD.U32 R10, RZ, RZ, UR4 ;  /* 0x00000004ff0a7e24 */ /* 0x000fe4000f8e00ff */
[----:B------:R-:W-:Y:S07]  /*7740*/  LEPC R20, `(.L_x_137) ;  /* 0x000000001014794e */ /* 0x000fee0000000000 */
[----:B----45:R-:W-:Y:S05]  /*7750*/  CALL.ABS.NOINC R2 ;  /* 0x0000000002007343 */ /* 0x030fea0003c00000 */
.L_x_137:
[----:B------:R-:W-:Y:S01]  /*7760*/  LOP3.LUT P0, RZ, R86, 0x1b0, RZ, 0xc0, !PT ;  /* 0x000001b056ff7812 */ /* 0x000fe2000780c0ff */
[----:B------:R-:W-:Y:S11]  /*7770*/  BSSY.RECONVERGENT B6, `(.L_x_138) ;  /* 0x0000013000067945 */ /* 0x000ff60003800200 */
[----:B------:R-:W-:Y:S01]  /*7780*/  @!UPT UIADD3 URZ, UPT, UPT, URZ, URZ, URZ ;  /* 0x000000fffffff290 */ /* 0x000fe2000fffe0ff */
[----:B------:R-:W-:Y:S05]  /*7790*/  @!P0 BRA `(.L_x_139) ;  /* 0x0000000000408947 */ /* 0x000fea0003800000 */
        /* <DEDUP_REMOVED lines=16> */
.L_x_139:
[----:B------:R-:W-:Y:S05]  /*78a0*/  BSYNC.RECONVERGENT B6 ;  /* 0x0000000000067941 */ /* 0x000fea0003800200 */
.L_x_138:
[----:B------:R-:W-:Y:S01]  /*78b0*/  ISETP.NE.U32.AND P3, PT, R76, RZ, PT ;  /* 0x000000ff4c00720c */ /* 0x000fe20003f65070 */
[----:B------:R-:W-:Y:S01]  /*78c0*/  UISETP.NE.AND UP1, UPT, UR61, URZ, UPT ;  /* 0x000000ff3d00728c */ /* 0x000fe2000bf25270 */
[----:B------:R-:W-:Y:S02]  /*78d0*/  ISETP.NE.U32.AND P4, PT, R72, RZ, PT ;  /* 0x000000ff4800720c */ /* 0x000fe40003f85070 */
[----:B------:R-:W-:Y:S02]  /*78e0*/  ISETP.NE.AND.EX P3, PT, R77, RZ, PT, P3 ;  /* 0x000000ff4d00720c */ /* 0x000fe40003f65330 */
[----:B------:R-:W-:Y:S02]  /*78f0*/  PLOP3.LUT P1, PT, PT, PT, PT, 0x8, 0x80 ;  /* 0x000000000080781c */ /* 0x000fe40003f2e170 */
[----:B------:R-:W-:Y:S02]  /*7900*/  PLOP3.LUT P0, PT, PT, PT, UP1, 0x80, 0x8 ;  /* 0x000000000008781c */ /* 0x000fe40003f0f018 */
[----:B------:R-:W-:Y:S02]  /*7910*/  ISETP.NE.AND.EX P4, PT, R73, RZ, PT, P4 ;  /* 0x000000ff4900720c */ /* 0x000fe40003f85340 */
[----:B------:R-:W2:Y:S09]  /*7920*/  @UP1 LDCU.64 UR4, c[0x0][0x888] ;  /* 0x00011100ff0417ac */ /* 0x000eb20008000a00 */
[----:B------:R-:W-:Y:S01]  /*7930*/  @P0 PLOP3.LUT P1, PT, P3, PT, PT, 0x80, 0x8 ;  /* 0x000000000008081c */ /* 0x000fe20001f2f070 */
[----:B--2---:R-:W-:Y:S04]  /*7940*/  @UP1 UISETP.NE.U32.AND UP0, UPT, UR4, URZ, UPT ;  /* 0x000000ff0400128c */ /* 0x004fe8000bf05070 */
[----:B------:R-:W-:Y:S04]  /*7950*/  @UP1 UISETP.NE.AND.EX UP0, UPT, UR5, URZ, UPT, UP0 ;  /* 0x000000ff0500128c */ /* 0x000fe8000bf05300 */
[----:B------:R-:W-:Y:S01]  /*7960*/  @UP1 USEL UR4, URZ, 0xffffffff, UP0 ;  /* 0xffffffffff041887 */ /* 0x000fe20008000000 */
[----:B------:R-:W-:Y:S11]  /*7970*/  @!P3 BRA `(.L_x_140) ;  /* 0x000000000030b947 */ /* 0x000ff60003800000 */
[----:B------:R-:W-:Y:S01]  /*7980*/  ISETP.NE.U32.AND P2, PT, R74, RZ, PT ;  /* 0x000000ff4a00720c */ /* 0x000fe20003f45070 */
[----:B------:R-:W2:Y:S01]  /*7990*/  LDCU.64 UR6, c[0x0][0x358] ;  /* 0x00006b00ff0677ac */ /* 0x000ea20008000a00 */
[----:B------:R-:W-:Y:S02]  /*79a0*/  IMAD.MOV.U32 R80, RZ, RZ, 0x1 ;  /* 0x00000001ff507424 */ /* 0x000fe400078e00ff */
[----:B------:R-:W-:Y:S11]  /*79b0*/  ISETP.NE.AND.EX P2, PT, R75, RZ, PT, P2 ;  /* 0x000000ff4b00720c */ /* 0x000ff60003f45320 */
[----:B------:R-:W-:Y:S02]  /*79c0*/  @!UPT UIADD3 URZ, UPT, UPT, URZ, URZ, URZ ;  /* 0x000000fffffff290 */ /* 0x000fe4000fffe0ff */
[----:B------:R-:W3:Y:S01]  /*79d0*/  @P2 LDC.64 R2, c[0x0][0x888] ;  /* 0x00022200ff022b82 */ /* 0x000ee20000000a00 */
[----:B-1----:R-:W-:Y:S04]  /*79e0*/  @P2 IMAD R0, R76, UR36, RZ ;  /* 0x000000244c002c24 */ /* 0x002fe8000f8e02ff */
[----:B---3--:R-:W-:Y:S04]  /*79f0*/  @P2 IMAD.WIDE R2, R0, 0x4, R2 ;  /* 0x0000000400022825 */ /* 0x008fe800078e0202 */
[----:B------:R-:W-:Y:S01]  /*7a00*/  HFMA2 R0, -RZ, RZ, 0, 5.9604644775390625e-08 ;  /* 0x00000001ff007431 */ /* 0x000fe200000001ff */
[----:B--2--5:R2:W5:Y:S04]  /*7a10*/  @P2 LDG.E R39, desc[UR6][R2.64] ;  /* 0x0000000602272981 */ /* 0x024568000c1e1900 */
[----:B------:R-:W-:Y:S01]  /*7a20*/  @!P2 PRMT R80, R0, 0x7610, R80 ;  /* 0x000076100050a816 */ /* 0x000fe20000000050 */
[----:B--2---:R-:W3:Y:S06]  /*7a30*/  @!P2 LDC R39, c[0x0][0x880] ;  /* 0x00022000ff27ab82 */ /* 0x004eec0000000800 */
.L_x_140:
[----:B------:R-:W-:Y:S05]  /*7a40*/  @!P4 BRA `(.L_x_141) ;  /* 0x000000000024c947 */ /* 0x000fea0003800000 */
[----:B------:R-:W-:Y:S01]  /*7a50*/  ISETP.NE.U32.AND P2, PT, R70, RZ, PT ;  /* 0x000000ff4600720c */ /* 0x000fe20003f45070 */
[----:B------:R-:W2:Y:S03]  /*7a60*/  LDCU.64 UR6, c[0x0][0x358] ;  /* 0x00006b00ff0677ac */ /* 0x000ea60008000a00 */
[----:B------:R-:W-:Y:S11]  /*7a70*/  ISETP.NE.AND.EX P2, PT, R71, RZ, PT, P2 ;  /* 0x000000ff4700720c */ /* 0x000ff60003f45320 */
[----:B------:R-:W-:Y:S02]  /*7a80*/  @!UPT UIADD3 URZ, UPT, UPT, URZ, URZ, URZ ;  /* 0x000000fffffff290 */ /* 0x000fe4000fffe0ff */
[----:B------:R-:W4:Y:S01]  /*7a90*/  @P2 LDC.64 R2, c[0x0][0x8a8] ;  /* 0x00022a00ff022b82 */ /* 0x000f220000000a00 */
[----:B-1----:R-:W-:Y:S04]  /*7aa0*/  @P2 IMAD R0, R72, UR36, RZ ;  /* 0x0000002448002c24 */ /* 0x002fe8000f8e02ff */
[----:B----4-:R-:W-:Y:S05]  /*7ab0*/  @P2 IMAD.WIDE R2, R0, 0x4, R2 ;  /* 0x0000000400022825 */ /* 0x010fea00078e0202 */
[----:B--2--5:R2:W5:Y:S02]  /*7ac0*/  @P2 LDG.E R38, desc[UR6][R2.64] ;  /* 0x0000000602262981 */ /* 0x024564000c1e1900 */
[----:B--2---:R-:W4:Y:S02]  /*7ad0*/  @!P2 LDC R38, c[0x0][0x8a0] ;  /* 0x00022800ff26ab82 */ /* 0x004f240000000800 */
.L_x_141:
[----:B---3-5:R-:W-:Y:S01]  /*7ae0*/  @P0 ISETP.NE.AND P4, PT, R39, RZ, PT ;  /* 0x000000ff2700020c */ /* 0x028fe20003f85270 */
[----:B-1----:R-:W-:Y:S01]  /*7af0*/  IMAD.U32 R0, RZ, RZ, UR4 ;  /* 0x00000004ff007e24 */ /* 0x002fe2000f8e00ff */
[----:B------:R-:W-:Y:S01]  /*7b00*/  @P0 LOP3.LUT P2, RZ, R80, 0xff, RZ, 0xc0, !PT ;  /* 0x000000ff50ff0812 */ /* 0x000fe2000784c0ff */
[----:B------:R-:W-:Y:S01]  /*7b10*/  BSSY B1, `(.L_x_142) ;  /* 0x0000039000017945 */ /* 0x000fe20003800000 */
[----:B------:R-:W-:Y:S02]  /*7b20*/  @P0 SEL R2, RZ, 0xffffffff, P4 ;  /* 0xffffffffff020807 */ /* 0x000fe40002000000 */
[----:B------:R-:W-:Y:S02]  /*7b30*/  CS2R R46, SRZ ;  /* 0x00000000002e7805 */ /* 0x000fe4000001ff00 */
[----:B------:R-:W-:Y:S02]  /*7b40*/  LEA R16, R36, UR44, 0x3 ;  /* 0x0000002c24107c11 */ /* 0x000fe4000f8e18ff */
[----:B------:R-:W-:Y:S02]  /*7b50*/  CS2R R44, SRZ ;  /* 0x00000000002c7805 */ /* 0x000fe4000001ff00 */
[----:B------:R-:W-:Y:S02]  /*7b60*/  @P1 SEL R2, R0, R2, !P2 ;  /* 0x0000000200021207 */ /* 0x000fe40005000000 */
[----:B------:R-:W-:Y:S02]  /*7b70*/  CS2R R42, SRZ ;  /* 0x00000000002a7805 */ /* 0x000fe4000001ff00 */
[----:B------:R-:W-:Y:S02]  /*7b80*/  SHF.L.U32 R3, R85, 0x1f, RZ ;  /* 0x0000001f55037819 */ /* 0x000fe400000006ff */
[----:B------:R-:W-:Y:S02]  /*7b90*/  CS2R R40, SRZ ;  /* 0x0000000000287805 */ /* 0x000fe4000001ff00 */
[----:B------:R-:W-:Y:S02]  /*7ba0*/  @P0 LOP3.LUT R2, R2, 0x1, RZ, 0xc0, !PT ;  /* 0x0000000102020812 */ /* 0x000fe400078ec0ff */
[----:B------:R-:W-:Y:S02]  /*7bb0*/  PLOP3.LUT P5, PT, PT, PT, PT, 0x8, 0x80 ;  /* 0x000000000080781c */ /* 0x000fe40003fae170 */
[----:B------:R-:W-:Y:S02]  /*7bc0*/  ISETP.NE.U32.OR P1, PT, R2, 0x1, !P0 ;  /* 0x000000010200780c */ /* 0x000fe40004725470 */
[----:B------:R-:W-:Y:S11]  /*7bd0*/  LEA.HI R2, R36, R36, RZ, 0x1 ;  /* 0x0000002424027211 */ /* 0x000ff600078f08ff */
[----:B------:R-:W-:Y:S04]  /*7be0*/  @P1 SHF.L.U32 R0, R83, 0x1f, RZ ;  /* 0x0000001f53001819 */ /* 0x000fe800000006ff */
[----:B------:R1:W2:Y:S01]  /*7bf0*/  @P1 SYNCS.PHASECHK.TRANS64.TRYWAIT P0, [UR44+0x360], R0 ;  /* 0x00036000ff0015a7 */ /* 0x0002a2000800112c */
[----:B------:R3:W3:Y:S01]  /*7c00*/  SYNCS.PHASECHK.TRANS64.TRYWAIT P4, [R16+URZ+0x3a0], R3 ;  /* 0x0003a003100075a7 */ /* 0x0006e200080811ff */
[C---:B-1----:R-:W-:Y:S01]  /*7c10*/  IMAD.SHL.U32 R0, R2.reuse, 0x20, RZ ;  /* 0x0000002002007824 */ /* 0x042fe200078e00ff */
[----:B------:R-:W-:Y:S04]  /*7c20*/  LOP3.LUT R2, R2, 0xffe, RZ, 0xc0, !PT ;  /* 0x00000ffe02027812 */ /* 0x000fe800078ec0ff */
[----:B------:R-:W-:Y:S01]  /*7c30*/  LOP3.LUT R0, R0, 0xffffffc0, RZ, 0xc0, !PT ;  /* 0xffffffc000007812 */ /* 0x000fe200078ec0ff */
[----:B------:R-:W-:Y:S04]  /*7c40*/  IMAD.IADD R2, R36, 0x1, -R2 ;  /* 0x0000000124027824 */ /* 0x000fe800078e0a02 */
[----:B------:R-:W-:Y:S04]  /*7c50*/  IMAD.IADD R0, R37, 0x1, R0 ;  /* 0x0000000125007824 */ /* 0x000fe800078e0200 */
[----:B------:R-:W-:Y:S01]  /*7c60*/  IMAD R2, R2, 0x100000, R0 ;  /* 0x0010000002027824 */ /* 0x000fe200078e0200 */
[----:B--2---:R-:W-:Y:S01]  /*7c70*/  @P1 PLOP3.LUT P5, PT, P0, PT, PT, 0x8, 0x80 ;  /* 0x000000000080181c */ /* 0x004fe200007ae170 */
[----:B------:R-:W-:Y:S01]  /*7c80*/  @!UPT UIADD3 URZ, UPT, UPT, URZ, URZ, URZ ;  /* 0x000000fffffff290 */ /* 0x000fe2000fffe0ff */
[----:B---3--:R-:W-:Y:S11]  /*7c90*/  @!P1 BRA `(.L_x_143) ;  /* 0x0000000000809947 */ /* 0x008ff60003800000 */
[----:B------:R-:W-:Y:S01]  /*7ca0*/  ISETP.NE.U32.AND P0, PT, RZ, UR58, PT ;  /* 0x0000003aff007c0c */ /* 0x000fe2000bf05070 */
[----:B------:R-:W-:Y:S01]  /*7cb0*/  BSSY B0, `(.L_x_144) ;  /* 0x0000012000007945 */ /* 0x000fe20003800000 */
[----:B------:R-:W-:Y:S02]  /*7cc0*/  ISETP.NE.AND P2, PT, R39, RZ, PT ;  /* 0x000000ff2700720c */ /* 0x000fe40003f45270 */
[----:B------:R-:W-:Y:S02]  /*7cd0*/  CS2R R42, SRZ ;  /* 0x00000000002a7805 */ /* 0x000fe4000001ff00 */
[----:B------:R-:W-:Y:S02]  /*7ce0*/  ISETP.NE.AND.EX P0, PT, RZ, UR59, PT, P0 ;  /* 0x0000003bff007c0c */ /* 0x000fe4000bf05300 */
[----:B------:R-:W-:Y:S02]  /*7cf0*/  CS2R R40, SRZ ;  /* 0x0000000000287805 */ /* 0x000fe4000001ff00 */
[----:B------:R-:W-:Y:S02]  /*7d00*/  LOP3.LUT P1, RZ, R80, 0xff, RZ, 0xc0, !PT ;  /* 0x000000ff50ff7812 */ /* 0x000fe4000782c0ff */
[----:B------:R-:W-:Y:S02]  /*7d10*/  CS2R R46, SRZ ;  /* 0x00000000002e7805 */ /* 0x000fe4000001ff00 */
[----:B------:R-:W-:Y:S02]  /*7d20*/  SEL R0, RZ, 0xffffffff, P2 ;  /* 0xffffffffff007807 */ /* 0x000fe40001000000 */
[----:B------:R-:W-:Y:S02]  /*7d30*/  CS2R R44, SRZ ;  /* 0x00000000002c7805 */ /* 0x000fe4000001ff00 */
[----:B------:R-:W-:Y:S04]  /*7d40*/  SEL R4, RZ, 0xffffffff, P0 ;  /* 0xffffffffff047807 */ /* 0x000fe80000000000 */
[----:B------:R-:W-:Y:S04]  /*7d50*/  @P3 SEL R0, R4, R0, !P1 ;  /* 0x0000000004003207 */ /* 0x000fe80004800000 */
[----:B------:R-:W-:Y:S04]  /*7d60*/  LOP3.LUT R0, R0, 0x1, RZ, 0xc0, !PT ;  /* 0x0000000100007812 */ /* 0x000fe800078ec0ff */
[----:B------:R-:W-:Y:S01]  /*7d70*/  ISETP.NE.U32.AND P0, PT, R0, 0x1, PT ;  /* 0x000000010000780c */ /* 0x000fe20003f05070 */
[----:B------:R-:W-:Y:S01]  /*7d80*/  @!UPT UIADD3 URZ, UPT, UPT, URZ, URZ, URZ ;  /* 0x000000fffffff290 */ /* 0x000fe2000fffe0ff */
[----:B------:R-:W-:Y:S11]  /*7d90*/  @!P5 BRA `(.L_x_145) ;  /* 0x00000000000cd947 */ /* 0x000ff60003800000 */
[----:B------:R-:W-:Y:S04]  /*7da0*/  SHF.L.U32 R4, R83, 0x1f, RZ ;  /* 0x0000001f53047819 */ /* 0x000fe800000006ff */
[----:B------:R-:W1:Y:S02]  /*7db0*/  SYNCS.PHASECHK.TRANS64.TRYWAIT P1, [UR44+0x360], R4 ;  /* 0x00036004ff0075a7 */ /* 0x000e64000802112c */
[----:B-1----:R-:W-:Y:S05]  /*7dc0*/  @!P1 BRA `(.L_x_146) ;  /* 0x00000028001c9947 */ /* 0x002fea0003800000 */
.L_x_145:
[----:B------:R-:W-:Y:S05]  /*7dd0*/  BSYNC B0 ;  /* 0x0000000000007941 */ /* 0x000fea0003800000 */
.L_x_144:
[----:B------:R2:W3:Y:S01]  /*7de0*/  @P0 LDS.128 R40, [R79+UR44+0x600] ;  /* 0x0006002c4f280984 */ /* 0x0004e20008000c00 */
[----:B------:R-:W-:Y:S01]  /*7df0*/  UIADD3 UR4, UPT, UPT, UR44, 0x368, URZ ;  /* 0x000003682c047890 */ /* 0x000fe2000fffe0ff */
[----:B------:R-:W-:Y:S02]  /*7e00*/  LOP3.LUT R83, R83, 0x1, RZ, 0x3c, !PT ;  /* 0x0000000153537812 */ /* 0x000fe400078e3cff */
[----:B------:R2:W1:Y:S01]  /*7e10*/  @P0 LDS.128 R44, [R78+0x10] ;  /* 0x000010004e2c0984 */ /* 0x0004620000000c00 */
[----:B------:R-:W-:Y:S01]  /*7e20*/  UPRMT UR4, UR48, 0x654, UR4 ;  /* 0x0000065430047896 */ /* 0x000fe20008000004 */
[----:B------:R-:W-:Y:S01]  /*7e30*/  @!PT LDS RZ, [RZ] ;  /* 0x00000000fffff984 */ /* 0x000fe20000000800 */
[----:B------:R-:W-:Y:S01]  /*7e40*/  @!PT LDS RZ, [RZ] ;  /* 0x00000000fffff984 */ /* 0x000fe20000000800 */
[----:B------:R-:W-:Y:S01]  /*7e50*/  @!PT LDS RZ, [RZ] ;  /* 0x00000000fffff984 */ /* 0x000fe20000000800 */
[----:B------:R-:W-:Y:S01]  /*7e60*/  @!PT LDS RZ, [RZ] ;  /* 0x00000000fffff984 */ /* 0x000fe20000000800 */
[----:B------:R5:W-:Y:S06]  /*7e70*/  MEMBAR.ALL.CTA ;  /* 0x0000000000007992 */ /* 0x000bec0000008000 */
[----:B-----5:R-:W5:Y:S02]  /*7e80*/  FENCE.VIEW.ASYNC.S ;  /* 0x00000000000073c6 */ /* 0x020f640000000000 */
[----:B-----5:R-:W-:Y:S03]  /*7e90*/  SYNCS.ARRIVE.TRANS64.RED.A1T0 RZ, [UR4], RZ ;  /* 0x000000ffffff79a7 */ /* 0x020fe60008100404 */
.L_x_143:
[----:B------:R-:W-:Y:S05]  /*7ea0*/  BSYNC B1 ;  /* 0x0000000000017941 */ /* 0x000fea0003800000 */
.L_x_142:
[----:B-1----:R-:W-:Y:S04]  /*7eb0*/  SHF.R.U32.HI R0, RZ, 0x15, R2 ;  /* 0x00000015ff007819 */ /* 0x002fe80000011602 */
[----:B------:R-:W-:Y:S01]  /*7ec0*/  LOP3.LUT P0, RZ, R0, 0x3, R81, 0x48, !PT ;  /* 0x0000000300ff7812 */ /* 0x000fe20007804851 */
[----:B------:R-:W-:Y:S01]  /*7ed0*/  @!UPT UIADD3 URZ, UPT, UPT, URZ, URZ, URZ ;  /* 0x000000fffffff290 */ /* 0x000fe2000fffe0ff */
[----:B------:R-:W-:Y:S11]  /*7ee0*/  @P4 BRA `(.L_x_147) ;  /* 0x0000000000084947 */ /* 0x000ff60003800000 */
[----:B------:R-:W1:Y:S02]  /*7ef0*/  SYNCS.PHASECHK.TRANS64.TRYWAIT P1, [R16+URZ+0x3a0], R3 ;  /* 0x0003a003100075a7 */ /* 0x000e6400080211ff */
[----:B-1----:R-:W-:Y:S05]  /*7f00*/  @!P1 BRA `(.L_x_148) ;  /* 0x0000002400e49947 */ /* 0x002fea0003800000 */
.L_x_147:
[----:B------:R-:W-:Y:S05]  /*7f10*/  @!P0 BRA `(.L_x_149) ;  /* 0x0000000000408947 */ /* 0x000fea0003800000 */
[----:B------:R-:W1:Y:S01]  /*7f20*/  LDCU.64 UR8, c[0x4][0x70] ;  /* 0x01000e00ff0877ac */ /* 0x000e620008000a00 */
[----:B------:R-:W-:Y:S01]  /*7f30*/  MOV R15, 0x0 ;  /* 0x00000000000f7802 */ /* 0x000fe20000000f00 */
[----:B------:R-:W-:Y:S02]  /*7f40*/  HFMA2 R12, -RZ, RZ, 0, 5.9604644775390625e-08 ;  /* 0x00000001ff0c7431 */ /* 0x000fe400000001ff */
[----:B------:R-:W-:Y:S02]  /*7f50*/  IMAD.MOV.U32 R8, RZ, RZ, 0x192 ;  /* 0x00000192ff087424 */ /* 0x000fe400078e00ff */
[----:B------:R-:W-:Y:S01]  /*7f60*/  IMAD.MOV.U32 R13, RZ, RZ, RZ ;  /* 0x000000ffff0d7224 */ /* 0x000fe200078e00ff */
[----:B------:R-:W5:Y:S01]  /*7f70*/  LDCU.64 UR6, c[0x4][0x78] ;  /* 0x01000f00ff0677ac */ /* 0x000f620008000a00 */
[----:B------:R-:W2:Y:S01]  /*7f80*/  LDC.64 R14, c[0x4][R15] ;  /* 0x010000000f0e7b82 */ /* 0x000ea20000000a00 */
[----:B------:R-:W3:Y:S01]  /*7f90*/  LDCU.64 UR4, c[0x4][0x10] ;  /* 0x01000200ff0477ac */ /* 0x000ee20008000a00 */
[----:B-1----:R-:W-:Y:S01]  /*7fa0*/  MOV R5, UR9 ;  /* 0x0000000900057c02 */ /* 0x002fe20008000f00 */
[----:B------:R-:W-:Y:S01]  /*7fb0*/  IMAD.U32 R4, RZ, RZ, UR8 ;  /* 0x00000008ff047e24 */ /* 0x000fe2000f8e00ff */
[----:B-----5:R-:W-:Y:S01]  /*7fc0*/  MOV R7, UR7 ;  /* 0x0000000700077c02 */ /* 0x020fe20008000f00 */
[----:B------:R-:W-:Y:S01]  /*7fd0*/  IMAD.U32 R6, RZ, RZ, UR6 ;  /* 0x00000006ff067e24 */ /* 0x000fe2000f8e00ff */
[----:B---3--:R-:W-:Y:S01]  /*7fe0*/  MOV R11, UR5 ;  /* 0x00000005000b7c02 */ /* 0x008fe20008000f00 */
[----:B------:R-:W-:Y:S02]  /*7ff0*/  IMAD.U32 R10, RZ, RZ, UR4 ;  /* 0x00000004ff0a7e24 */ /* 0x000fe4000f8e00ff */
[----:B------:R-:W-:Y:S07]  /*8000*/  LEPC R20, `(.L_x_149) ;  /* 0x000000001014794e */ /* 0x000fee0000000000 */
[----:B--2-4-:R-:W-:Y:S05]  /*8010*/  CALL.ABS.NOINC R14 ;  /* 0x000000000e007343 */ /* 0x014fea0003c00000 */
.L_x_149:
[----:B------:R-:W-:Y:S01]  /*8020*/  LOP3.LUT P0, RZ, R69, 0x60, RZ, 0xc0, !PT ;  /* 0x0000006045ff7812 */ /* 0x000fe2000780c0ff */
[----:B------:R-:W-:Y:S05]  /*8030*/  WARPSYNC.ALL ;  /* 0x0000000000007948 */ /* 0x000fea0003800000 */
[----:B---3--:R-:W-:Y:S01]  /*8040*/  IMAD.SHL.U32 R66, R41, 0x100, RZ ;  /* 0x0000010029427824 */ /* 0x008fe200078e00ff */
[----:B------:R-:W-:Y:S01]  /*8050*/  R2UR UR4, R2 ;  /* 0x00000000020472ca */ /* 0x000fe200000e0000 */
[----:B------:R-:W-:Y:S01]  /*8060*/  IMAD.SHL.U32 R60, R43, 0x100, RZ ;  /* 0x000001002b3c7824 */ /* 0x000fe200078e00ff */
[----:B------:R-:W-:Y:S01]  /*8070*/  R2UR UR5, R16 ;  /* 0x00000000100572ca */ /* 0x000fe200000e0000 */
[----:B------:R-:W-:Y:S01]  /*8080*/  IMAD.SHL.U32 R48, R47, 0x100, RZ ;  /* 0x000001002f307824 */ /* 0x000fe200078e00ff */
[C---:B------:R-:W-:Y:S01]  /*8090*/  SHF.L.U32 R2, R40.reuse, 0x10, RZ ;  /* 0x0000001028027819 */ /* 0x040fe200000006ff */
[----:B------:R-:W-:Y:S01]  /*80a0*/  IMAD.SHL.U32 R54, R45, 0x100, RZ ;  /* 0x000001002d367824 */ /* 0x000fe200078e00ff */
[C---:B------:R-:W-:Y:S01]  /*80b0*/  PRMT R0, R40.reuse, 0x8880, RZ ;  /* 0x0000888028007816 */ /* 0x040fe200000000ff */
[----:B------:R-:W-:Y:S01]  /*80c0*/  BSSY.RECONVERGENT B0, `(.L_x_150) ;  /* 0x000009f000007945 */ /* 0x000fe20003800200 */
[----:B------:R-:W-:Y:S02]  /*80d0*/  SHF.L.U32 R3, R40, 0x8, RZ ;  /* 0x0000000828037819 */ /* 0x000fe400000006ff */
[----:B------:R-:W-:Y:S02]  /*80e0*/  SHF.R.S32.HI R2, RZ, 0x18, R2 ;  /* 0x00000018ff027819 */ /* 0x000fe40000011402 */
[----:B------:R-:W-:Y:S01]  /*80f0*/  PRMT R68, R41, 0x8880, RZ ;  /* 0x0000888029447816 */ /* 0x000fe200000000ff */
[----:B------:R-:W-:Y:S01]  /*8100*/  LDTM.16dp32bit_t0_t15.x32 R4, tmem[UR4] ;  /* 0x00000004000479ee */ /* 0x000fe20008a80000 */
[----:B------:R-:W1:Y:S01]  /*8110*/  LDTM.16dp32bit_t16_t31.x32 R4, tmem[UR4+0x20] ;  /* 0x00002004000479ee */ /* 0x000e620008aa0000 */
[----:B------:R-:W-:Y:S01]  /*8120*/  NOP ;  /* 0x0000000000007918 */ /* 0x000fe20000000000 */
[----:B------:R-:W-:Y:S01]  /*8130*/  UIADD3 UR4, UPT, UPT, UR5, 0x3c0, URZ ;  /* 0x000003c005047890 */ /* 0x000fe2000fffe0ff */
[----:B------:R-:W-:Y:S02]  /*8140*/  SHF.R.S32.HI R40, RZ, 0x18, R40 ;  /* 0x00000018ff287819 */ /* 0x000fe40000011428 */
[C---:B------:R-:W-:Y:S01]  /*8150*/  PRMT R65, R42.reuse, 0x8880, RZ ;  /* 0x000088802a417816 */ /* 0x040fe200000000ff */
[----:B------:R-:W-:Y:S01]  /*8160*/  UPRMT UR4, UR48, 0x654, UR4 ;  /* 0x0000065430047896 */ /* 0x000fe20008000004 */
[C---:B------:R-:W-:Y:S02]  /*8170*/  SHF.L.U32 R64, R42.reuse, 0x10, RZ ;  /* 0x000000102a407819 */ /* 0x040fe400000006ff */
[----:B------:R-:W-:Y:S02]  /*8180*/  SHF.L.U32 R63, R42, 0x8, RZ ;  /* 0x000000082a3f7819 */ /* 0x000fe400000006ff */
[----:B------:R-:W-:Y:S02]  /*8190*/  SHF.R.S32.HI R42, RZ, 0x18, R42 ;  /* 0x00000018ff2a7819 */ /* 0x000fe4000001142a */
[C---:B------:R-:W-:Y:S02]  /*81a0*/  PRMT R62, R43.reuse, 0x8880, RZ ;  /* 0x000088802b3e7816 */ /* 0x040fe400000000ff */
[----:B-1----:R-:W-:Y:S01]  /*81b0*/  SYNCS.ARRIVE.TRANS64.RED.A1T0 RZ, [UR4], RZ ;  /* 0x000000ffffff79a7 */ /* 0x002fe20008100404 */
[----:B------:R-:W-:Y:S02]  /*81c0*/  SHF.L.U32 R61, R43, 0x10, RZ ;  /* 0x000000102b3d7819 */ /* 0x000fe400000006ff */
[----:B------:R-:W-:Y:S02]  /*81d0*/  SHF.R.S32.HI R43, RZ, 0x18, R43 ;  /* 0x00000018ff2b7819 */ /* 0x000fe4000001142b */
[----:B------:R-:W-:Y:S02]  /*81e0*/  SHF.L.U32 R51, R46, 0x8, RZ ;  /* 0x000000082e337819 */ /* 0x000fe400000006ff */
[----:B------:R-:W-:Y:S01]  /*81f0*/  SHF.R.S32.HI R3, RZ, 0x18, R3 ;  /* 0x00000018ff037819 */ /* 0x000fe20000011403 */
[C---:B----4-:R-:W-:Y:S01]  /*8200*/  IMAD R4, R38.reuse, R4, RZ ;  /* 0x0000000426047224 */ /* 0x050fe200078e02ff */
[----:B------:R-:W-:Y:S01]  /*8210*/  SHF.L.U32 R67, R41, 0x10, RZ ;  /* 0x0000001029437819 */ /* 0x000fe200000006ff */
[C---:B------:R-:W-:Y:S01]  /*8220*/  IMAD R5, R38.reuse, R5, RZ ;  /* 0x0000000526057224 */ /* 0x040fe200078e02ff */
[----:B------:R-:W-:Y:S01]  /*8230*/  SHF.R.S32.HI R41, RZ, 0x18, R41 ;  /* 0x00000018ff297819 */ /* 0x000fe20000011429 */
[----:B------:R-:W-:Y:S01]  /*8240*/  IMAD R6, R38, R6, RZ ;  /* 0x0000000626067224 */ /* 0x000fe200078e02ff */
[----:B------:R-:W-:Y:S01]  /*8250*/  PRMT R59, R44, 0x8880, RZ ;  /* 0x000088802c3b7816 */ /* 0x000fe200000000ff */
[----:B------:R-:W-:Y:S01]  /*8260*/  IMAD R4, R0, R39, R4 ;  /* 0x0000002700047224 */ /* 0x000fe200078e0204 */
[----:B------:R-:W-:Y:S01]  /*8270*/  MOV R0, R68 ;  /* 0x0000004400007202 */ /* 0x000fe20000000f00 */
[----:B------:R-:W-:Y:S01]  /*8280*/  IMAD R7, R38, R7, RZ ;  /* 0x0000000726077224 */ /* 0x000fe200078e02ff */
[----:B------:R-:W-:Y:S01]  /*8290*/  SHF.L.U32 R58, R44, 0x10, RZ ;  /* 0x000000102c3a7819 */ /* 0x000fe200000006ff */
[-C--:B------:R-:W-:Y:S01]  /*82a0*/  IMAD R5, R2, R39.reuse, R5 ;  /* 0x0000002702057224 */ /* 0x080fe200078e0205 */
[----:B------:R-:W-:Y:S01]  /*82b0*/  SHF.R.S32.HI R2, RZ, 0x18, R67 ;  /* 0x00000018ff027819 */ /* 0x000fe20000011443 */
[-C--:B------:R-:W-:Y:S01]  /*82c0*/  IMAD R6, R3, R39.reuse, R6 ;  /* 0x0000002703067224 */ /* 0x080fe200078e0206 */
[----:B------:R-:W-:Y:S01]  /*82d0*/  SHF.R.S32.HI R3, RZ, 0x18, R66 ;  /* 0x00000018ff037819 */ /* 0x000fe20000011442 */
[----:B------:R-:W-:Y:S01]  /*82e0*/  IMAD R8, R38, R8, RZ ;  /* 0x0000000826087224 */ /* 0x000fe200078e02ff */
[C---:B------:R-:W-:Y:S01]  /*82f0*/  PRMT R56, R45.reuse, 0x8880, RZ ;  /* 0x000088802d387816 */ /* 0x040fe200000000ff */
[----:B------:R-:W-:Y:S01]  /*8300*/  IMAD R7, R40, R39, R7 ;  /* 0x0000002728077224 */ /* 0x000fe200078e0207 */
[----:B------:R-:W-:Y:S01]  /*8310*/  MOV R40, R65 ;  /* 0x0000004100287202 */ /* 0x000fe20000000f00 */
[----:B------:R-:W-:Y:S01]  /*8320*/  IMAD R9, R38, R9, RZ ;  /* 0x0000000926097224 */ /* 0x000fe200078e02ff */
[----:B------:R-:W-:Y:S01]  /*8330*/  SHF.L.U32 R55, R45, 0x10, RZ ;  /* 0x000000102d377819 */ /* 0x000fe200000006ff */
[-C--:B------:R-:W-:Y:S01]  /*8340*/  IMAD R8, R0, R39.reuse, R8 ;  /* 0x0000002700087224 */ /* 0x080fe200078e0208 */
[----:B------:R-:W-:Y:S01]  /*8350*/  PRMT R53, R46, 0x8880, RZ ;  /* 0x000088802e357816 */ /* 0x000fe200000000ff */
[----:B------:R-:W-:Y:S01]  /*8360*/  IMAD R10, R38, R10, RZ ;  /* 0x0000000a260a7224 */ /* 0x000fe200078e02ff */
[----:B------:R-:W-:Y:S01]  /*8370*/  SHF.R.S32.HI R45, RZ, 0x18, R45 ;  /* 0x00000018ff2d7819 */ /* 0x000fe2000001142d */
[----:B------:R-:W-:Y:S01]  /*8380*/  IMAD R9, R2, R39, R9 ;  /* 0x0000002702097224 */ /* 0x000fe200078e0209 */
[----:B------:R-:W-:Y:S01]  /*8390*/  SHF.L.U32 R52, R46, 0x10, RZ ;  /* 0x000000102e347819 */ /* 0x000fe200000006ff */
[C---:B------:R-:W-:Y:S01]  /*83a0*/  IMAD R0, R38.reuse, R20, RZ ;  /* 0x0000001426007224 */ /* 0x040fe200078e02ff */
[C---:B------:R-:W-:Y:S01]  /*83b0*/  PRMT R50, R47.reuse, 0x8880, RZ ;  /* 0x000088802f327816 */ /* 0x040fe200000000ff */
[C---:B------:R-:W-:Y:S01]  /*83c0*/  IMAD R11, R38.reuse, R11, RZ ;  /* 0x0000000b260b7224 */ /* 0x040fe200078e02ff */
[----:B------:R-:W-:Y:S01]  /*83d0*/  SHF.R.S32.HI R46, RZ, 0x18, R46 ;  /* 0x00000018ff2e7819 */ /* 0x000fe2000001142e */
[C---:B------:R-:W-:Y:S01]  /*83e0*/  IMAD R2, R38.reuse, R21, RZ ;  /* 0x0000001526027224 */ /* 0x040fe200078e02ff */
[----:B------:R-:W-:Y:S01]  /*83f0*/  SHF.L.U32 R49, R47, 0x10, RZ ;  /* 0x000000102f317819 */ /* 0x000fe200000006ff */
[C---:B------:R-:W-:Y:S01]  /*8400*/  IMAD R20, R38.reuse, R24, RZ ;  /* 0x0000001826147224 */ /* 0x040fe200078e02ff */
[----:B------:R-:W-:Y:S01]  /*8410*/  SHF.R.S32.HI R47, RZ, 0x18, R47 ;  /* 0x00000018ff2f7819 */ /* 0x000fe2000001142f */
[----:B------:R-:W-:Y:S01]  /*8420*/  IMAD R21, R38, R25, RZ ;  /* 0x0000001926157224 */ /* 0x000fe200078e02ff */
[----:B------:R-:W-:Y:S01]  /*8430*/  SHF.L.U32 R57, R44, 0x8, RZ ;  /* 0x000000082c397819 */ /* 0x000fe200000006ff */
[----:B------:R-:W-:Y:S01]  /*8440*/  IMAD R24, R38, R28, RZ ;  /* 0x0000001c26187224 */ /* 0x000fe200078e02ff */
[----:B------:R-:W-:Y:S01]  /*8450*/  SHF.R.S32.HI R44, RZ, 0x18, R44 ;  /* 0x00000018ff2c7819 */ /* 0x000fe2000001142c */
[----:B------:R-:W-:Y:S01]  /*8460*/  IMAD R10, R3, R39, R10 ;  /* 0x00000027030a7224 */ /* 0x000fe200078e020a */
[----:B------:R-:W-:Y:S01]  /*8470*/  IADD3 R36, PT, PT, R36, 0x1, RZ ;  /* 0x0000000124247810 */ /* 0x000fe20007ffe0ff */
[C---:B------:R-:W-:Y:S02]  /*8480*/  IMAD R12, R38.reuse, R12, RZ ;  /* 0x0000000c260c7224 */ /* 0x040fe400078e02ff */
[C---:B------:R-:W-:Y:S02]  /*8490*/  IMAD R25, R38.reuse, R29, RZ ;  /* 0x0000001d26197224 */ /* 0x040fe400078e02ff */
[C---:B------:R-:W-:Y:S01]  /*84a0*/  IMAD R28, R38.reuse, R32, RZ ;  /* 0x00000020261c7224 */ /* 0x040fe200078e02ff */
[----:B------:R-:W-:Y:S01]  /*84b0*/  SHF.R.S32.HI R32, RZ, 0x18, R64 ;  /* 0x00000018ff207819 */ /* 0x000fe20000011440 */
[C---:B------:R-:W-:Y:S01]  /*84c0*/  IMAD R29, R38.reuse, R33, RZ ;  /* 0x00000021261d7224 */ /* 0x040fe200078e02ff */
[----:B------:R-:W-:Y:S01]  /*84d0*/  I2IP.S8.S32.SAT R33, R7, R6, RZ ;  /* 0x0000000607217239 */ /* 0x000fe200000014ff */
[----:B------:R-:W-:Y:S01]  /*84e0*/  IMAD R11, R41, R39, R11 ;  /* 0x00000027290b7224 */ /* 0x000fe200078e020b */
[----:B------:R-:W-:Y:S01]  /*84f0*/  MOV R7, R62 ;  /* 0x0000003e00077202 */ /* 0x000fe20000000f00 */
[C---:B------:R-:W-:Y:S01]  /*8500*/  IMAD R13, R38.reuse, R13, RZ ;  /* 0x0000000d260d7224 */ /* 0x040fe200078e02ff */
[----:B------:R-:W-:Y:S01]  /*8510*/  SHF.R.S32.HI R6, RZ, 0x18, R63 ;  /* 0x00000018ff067819 */ /* 0x000fe2000001143f */
[----:B------:R-:W-:Y:S01]  /*8520*/  IMAD R14, R38, R14, RZ ;  /* 0x0000000e260e7224 */ /* 0x000fe200078e02ff */
[----:B------:R-:W-:Y:S01]  /*8530*/  I2IP.S8.S32.SAT R41, R11, R10, RZ ;  /* 0x0000000a0b297239 */ /* 0x000fe200000014ff */
[----:B------:R-:W-:Y:S01]  /*8540*/  IMAD R12, R40, R39, R12 ;  /* 0x00000027280c7224 */ /* 0x000fe200078e020c */
[----:B------:R-:W-:Y:S01]  /*8550*/  I2IP.S8.S32.SAT R40, R5, R4, R33 ;  /* 0x0000000405287239 */ /* 0x000fe20000001421 */
[----:B------:R-:W-:Y:S01]  /*8560*/  IMAD R15, R38, R15, RZ ;  /* 0x0000000f260f7224 */ /* 0x000fe200078e02ff */
[----:B------:R-:W-:Y:S01]  /*8570*/  I2IP.S8.S32.SAT R41, R9, R8, R41 ;  /* 0x0000000809297239 */ /* 0x000fe20000001429 */
[-C--:B------:R-:W-:Y:S01]  /*8580*/  IMAD R13, R32, R39.reuse, R13 ;  /* 0x00000027200d7224 */ /* 0x080fe200078e020d */
[----:B------:R-:W-:Y:S01]  /*8590*/  SHF.R.S32.HI R10, RZ, 0x18, R61 ;  /* 0x00000018ff0a7819 */ /* 0x000fe2000001143d */
[----:B------:R-:W-:Y:S01]  /*85a0*/  IMAD R16, R38, R16, RZ ;  /* 0x0000001026107224 */ /* 0x000fe200078e02ff */
[----:B------:R-:W-:Y:S01]  /*85b0*/  SHF.R.S32.HI R5, RZ, 0x18, R58 ;  /* 0x00000018ff057819 */ /* 0x000fe2000001143a */
[----:B------:R-:W-:Y:S01]  /*85c0*/  IMAD R14, R6, R39, R14 ;  /* 0x00000027060e7224 */ /* 0x000fe200078e020e */
[----:B------:R-:W-:Y:S01]  /*85d0*/  SHF.R.S32.HI R11, RZ, 0x18, R60 ;  /* 0x00000018ff0b7819 */ /* 0x000fe2000001143c */
[----:B------:R-:W-:Y:S01]  /*85e0*/  IMAD R17, R38, R17, RZ ;  /* 0x0000001126117224 */ /* 0x000fe200078e02ff */
[----:B------:R-:W-:Y:S01]  /*85f0*/  SHF.R.S32.HI R6, RZ, 0x18, R57 ;  /* 0x00000018ff067819 */ /* 0x000fe20000011439 */
[-C--:B------:R-:W-:Y:S02]  /*8600*/  IMAD R15, R42, R39.reuse, R15 ;  /* 0x000000272a0f7224 */ /* 0x080fe400078e020f */
[C---:B------:R-:W-:Y:S02]  /*8610*/  IMAD R18, R38.reuse, R18, RZ ;  /* 0x0000001226127224 */ /* 0x040fe400078e02ff */
[----:B------:R-:W-:Y:S01]  /*8620*/  IMAD R16, R7, R39, R16 ;  /* 0x0000002707107224 */ /* 0x000fe200078e0210 */
[----:B------:R-:W-:Y:S01]  /*8630*/  I2IP.S8.S32.SAT R14, R15, R14, RZ ;  /* 0x0000000e0f0e7239 */ /* 0x000fe200000014ff */
[----:B------:R-:W-:Y:S01]  /*8640*/  IMAD R19, R38, R19, RZ ;  /* 0x0000001326137224 */ /* 0x000fe200078e02ff */
[----:B------:R-:W-:Y:S01]  /*8650*/  SHF.R.S32.HI R7, RZ, 0x18, R48 ;  /* 0x00000018ff077819 */ /* 0x000fe20000011430 */
[-C--:B------:R-:W-:Y:S01]  /*8660*/  IMAD R17, R10, R39.reuse, R17 ;  /* 0x000000270a117224 */ /* 0x080fe200078e0211 */
[----:B------:R-:W-:Y:S01]  /*8670*/  I2IP.S8.S32.SAT R42, R13, R12, R14 ;  /* 0x0000000c0d2a7239 */ /* 0x000fe2000000140e */
[-C--:B------:R-:W-:Y:S02]  /*8680*/  IMAD R18, R11, R39.reuse, R18 ;  /* 0x000000270b127224 */ /* 0x080fe400078e0212 */
[----:B------:R-:W-:Y:S02]  /*8690*/  IMAD.MOV.U32 R4, RZ, RZ, R59 ;  /* 0x000000ffff047224 */ /* 0x000fe400078e003b */
[-C--:B------:R-:W-:Y:S02]  /*86a0*/  IMAD R19, R43, R39.reuse, R19 ;  /* 0x000000272b137224 */ /* 0x080fe400078e0213 */
[----:B------:R-:W-:Y:S02]  /*86b0*/  IMAD R3, R38, R22, RZ ;  /* 0x0000001626037224 */ /* 0x000fe400078e02ff */
[----:B------:R-:W-:Y:S01]  /*86c0*/  IMAD R0, R4, R39, R0 ;  /* 0x0000002704007224 */ /* 0x000fe200078e0200 */
[----:B------:R-:W-:Y:S01]  /*86d0*/  I2IP.S8.S32.SAT R18, R19, R18, RZ ;  /* 0x0000001213127239 */ /* 0x000fe200000014ff */
[----:B------:R-:W-:Y:S01]  /*86e0*/  IMAD R23, R38, R23, RZ ;  /* 0x0000001726177224 */ /* 0x000fe200078e02ff */
[----:B------:R-:W-:Y:S01]  /*86f0*/  MOV R4, R56 ;  /* 0x0000003800047202 */ /* 0x000fe20000000f00 */
[-C--:B------:R-:W-:Y:S01]  /*8700*/  IMAD R2, R5, R39.reuse, R2 ;  /* 0x0000002705027224 */ /* 0x080fe200078e0202 */
[----:B------:R-:W-:Y:S01]  /*8710*/  I2IP.S8.S32.SAT R43, R17, R16, R18 ;  /* 0x00000010112b7239 */ /* 0x000fe20000001412 */
[-C--:B------:R-:W-:Y:S01]  /*8720*/  IMAD R3, R6, R39.reuse, R3 ;  /* 0x0000002706037224 */ /* 0x080fe200078e0203 */
[----:B------:R-:W-:Y:S01]  /*8730*/  SHF.R.S32.HI R5, RZ, 0x18, R55 ;  /* 0x00000018ff057819 */ /* 0x000fe20000011437 */
[-C--:B------:R-:W-:Y:S01]  /*8740*/  IMAD R23, R44, R39.reuse, R23 ;  /* 0x000000272c177224 */ /* 0x080fe200078e0217 */
[----:B------:R-:W-:Y:S01]  /*8750*/  SHF.R.S32.HI R6, RZ, 0x18, R54 ;  /* 0x00000018ff067819 */ /* 0x000fe20000011436 */
[----:B------:R-:W-:Y:S01]  /*8760*/  IMAD R22, R38, R26, RZ ;  /* 0x0000001a26167224 */ /* 0x000fe200078e02ff */
[----:B------:R1:W-:Y:S01]  /*8770*/  STS.128 [R79+UR44+0x1600], R40 ;  /* 0x001600284f007988 */ /* 0x0003e20008000c2c */
[----:B------:R-:W-:Y:S01]  /*8780*/  IMAD R20, R4, R39, R20 ;  /* 0x0000002704147224 */ /* 0x000fe200078e0214 */
[----:B------:R-:W-:Y:S01]  /*8790*/  I2IP.S8.S32.SAT R3, R23, R3, RZ ;  /* 0x0000000317037239 */ /* 0x000fe200000014ff */
[----:B------:R-:W-:Y:S01]  /*87a0*/  IMAD R27, R38, R27, RZ ;  /* 0x0000001b261b7224 */ /* 0x000fe200078e02ff */
[----:B------:R-:W-:Y:S01]  /*87b0*/  MOV R4, R53 ;  /* 0x0000003500047202 */ /* 0x000fe20000000f00 */
[-C--:B------:R-:W-:Y:S01]  /*87c0*/  IMAD R21, R5, R39.reuse, R21 ;  /* 0x0000002705157224 */ /* 0x080fe200078e0215 */
[----:B------:R-:W-:Y:S01]  /*87d0*/  SHF.R.S32.HI R5, RZ, 0x18, R52 ;  /* 0x00000018ff057819 */ /* 0x000fe20000011434 */
[-C--:B------:R-:W-:Y:S01]  /*87e0*/  IMAD R22, R6, R39.reuse, R22 ;  /* 0x0000002706167224 */ /* 0x080fe200078e0216 */
[----:B------:R-:W-:Y:S01]  /*87f0*/  SHF.R.S32.HI R6, RZ, 0x18, R49 ;  /* 0x00000018ff067819 */ /* 0x000fe20000011431 */
[-C--:B------:R-:W-:Y:S02]  /*8800*/  IMAD R27, R45, R39.reuse, R27 ;  /* 0x000000272d1b7224 */ /* 0x080fe400078e021b */
[-C--:B------:R-:W-:Y:S01]  /*8810*/  IMAD R24, R4, R39.reuse, R24 ;  /* 0x0000002704187224 */ /* 0x080fe200078e0218 */
[----:B------:R-:W-:Y:S01]  /*8820*/  SHF.R.S32.HI R4, RZ, 0x18, R51 ;  /* 0x00000018ff047819 */ /* 0x000fe20000011433 */
[C---:B------:R-:W-:Y:S02]  /*8830*/  IMAD R26, R38.reuse, R30, RZ ;  /* 0x0000001e261a7224 */ /* 0x040fe400078e02ff */
[----:B------:R-:W-:Y:S01]  /*8840*/  IMAD R25, R5, R39, R25 ;  /* 0x0000002705197224 */ /* 0x000fe200078e0219 */
[----:B------:R-:W-:Y:S01]  /*8850*/  MOV R5, R50 ;  /* 0x0000003200057202 */ /* 0x000fe20000000f00 */
[----:B------:R-:W-:Y:S02]  /*8860*/  IMAD R31, R38, R31, RZ ;  /* 0x0000001f261f7224 */ /* 0x000fe400078e02ff */
[-C--:B------:R-:W-:Y:S01]  /*8870*/  IMAD R26, R4, R39.reuse, R26 ;  /* 0x00000027041a7224 */ /* 0x080fe200078e021a */
[----:B------:R-:W-:Y:S01]  /*8880*/  I2IP.S8.S32.SAT R4, R2, R0, R3 ;  /* 0x0000000002047239 */ /* 0x000fe20000001403 */
[-C--:B------:R-:W-:Y:S02]  /*8890*/  IMAD R31, R46, R39.reuse, R31 ;  /* 0x000000272e1f7224 */ /* 0x080fe400078e021f */
[-C--:B------:R-:W-:Y:S01]  /*88a0*/  IMAD R28, R5, R39.reuse, R28 ;  /* 0x00000027051c7224 */ /* 0x080fe200078e021c */
[----:B------:R-:W-:Y:S01]  /*88b0*/  I2IP.S8.S32.SAT R5, R27, R22, RZ ;  /* 0x000000161b057239 */ /* 0x000fe200000014ff */
[----:B------:R-:W-:Y:S02]  /*88c0*/  IMAD R30, R38, R34, RZ ;  /* 0x00000022261e7224 */ /* 0x000fe400078e02ff */
[----:B------:R-:W-:Y:S01]  /*88d0*/  IMAD R29, R6, R39, R29 ;  /* 0x00000027061d7224 */ /* 0x000fe200078e021d */
[----:B------:R-:W-:Y:S01]  /*88e0*/  I2IP.S8.S32.SAT R6, R31, R26, RZ ;  /* 0x0000001a1f067239 */ /* 0x000fe200000014ff */
[----:B------:R-:W-:Y:S01]  /*88f0*/  IMAD R35, R38, R35, RZ ;  /* 0x0000002326237224 */ /* 0x000fe200078e02ff */
[----:B------:R-:W-:Y:S01]  /*8900*/  I2IP.S8.S32.SAT R5, R21, R20, R5 ;  /* 0x0000001415057239 */ /* 0x000fe20000001405 */
[-C--:B------:R-:W-:Y:S01]  /*8910*/  IMAD R30, R7, R39.reuse, R30 ;  /* 0x00000027071e7224 */ /* 0x080fe200078e021e */
[----:B------:R-:W-:Y:S01]  /*8920*/  I2IP.S8.S32.SAT R6, R25, R24, R6 ;  /* 0x0000001819067239 */ /* 0x000fe20000001406 */
[----:B------:R-:W-:Y:S05]  /*8930*/  IMAD R35, R47, R39, R35 ;  /* 0x000000272f237224 */ /* 0x000fea00078e0223 */
[----:B------:R-:W-:Y:S04]  /*8940*/  I2IP.S8.S32.SAT R7, R35, R30, RZ ;  /* 0x0000001e23077239 */ /* 0x000fe800000014ff */
[----:B------:R-:W-:Y:S05]  /*8950*/  I2IP.S8.S32.SAT R7, R29, R28, R7 ;  /* 0x0000001c1d077239 */ /* 0x000fea0000001407 */
[----:B------:R1:W-:Y:S01]  /*8960*/  STS.128 [R78+0x1010], R4 ;  /* 0x001010044e007388 */ /* 0x0003e20000000c00 */
[----:B------:R-:W-:Y:S01]  /*8970*/  @!PT LDS RZ, [RZ] ;  /* 0x00000000fffff984 */ /* 0x000fe20000000800 */
[----:B------:R-:W-:Y:S01]  /*8980*/  @!PT LDS RZ, [RZ] ;  /* 0x00000000fffff984 */ /* 0x000fe20000000800 */
[----:B------:R-:W-:Y:S01]  /*8990*/  @!PT LDS RZ, [RZ] ;  /* 0x00000000fffff984 */ /* 0x000fe20000000800 */
[----:B------:R-:W-:Y:S01]  /*89a0*/  @!PT LDS RZ, [RZ] ;  /* 0x00000000fffff984 */ /* 0x000fe20000000800 */
[----:B------:R3:W-:Y:S07]  /*89b0*/  MEMBAR.ALL.CTA ;  /* 0x0000000000007992 */ /* 0x0007ee0000008000 */
[----:B---3--:R-:W3:Y:S02]  /*89c0*/  FENCE.VIEW.ASYNC.S ;  /* 0x00000000000073c6 */ /* 0x008ee40000000000 */
[----:B---3--:R-:W-:Y:S06]  /*89d0*/  BAR.SYNC.DEFER_BLOCKING 0x1, 0x80 ;  /* 0x0042000000007b1d */ /* 0x008fec0000010000 */
[----:B------:R-:W-:Y:S05]  /*89e0*/  @P0 BRA `(.L_x_151) ;  /* 0x0000000000300947 */ /* 0x000fea0003800000 */
[----:B------:R-:W-:Y:S02]  /*89f0*/  UIADD3 UR4, UPT, UPT, UR44, 0x1600, URZ ;  /* 0x000016002c047890 */ /* 0x000fe4000fffe0ff */
[----:B------:R-:W-:Y:S02]  /*8a00*/  USHF.L.U32 UR9, UR45, 0x6, URZ ;  /* 0x000000062d097899 */ /* 0x000fe400080006ff */
[----:B------:R-:W-:Y:S02]  /*8a10*/  USHF.L.U32 UR10, UR46, 0x6, URZ ;  /* 0x000000062e0a7899 */ /* 0x000fe400080006ff */
[----:B------:R-:W-:Y:S01]  /*8a20*/  MOV R86, UR4 ;  /* 0x0000000400567c02 */ /* 0x000fe20008000f00 */
[----:B------:R-:W-:Y:S01]  /*8a30*/  UIADD3 UR4, UP0, UPT, UR62, 0x680, URZ ;  /* 0x000006803e047890 */ /* 0x000fe2000ff1e0ff */
[----:B------:R-:W-:Y:S02]  /*8a40*/  UMOV UR11, UR36 ;  /* 0x00000024000b7c82 */ /* 0x000fe40008000000 */
[----:B------:R-:W-:Y:S01]  /*8a50*/  R2UR UR8, R86 ;  /* 0x00000000560872ca */ /* 0x000fe200000e0000 */
[----:B------:R-:W-:Y:S11]  /*8a60*/  UIADD3.X UR5, UPT, UPT, URZ, UR63, URZ, UP0, !UPT ;  /* 0x0000003fff057290 */ /* 0x000ff600087fe4ff */
[----:B------:R-:W-:Y:S01]  /*8a70*/  @!UPT UIADD3 URZ, UPT, UPT, URZ, URZ, URZ ;  /* 0x000000fffffff290 */ /* 0x000fe2000fffe0ff */
[----:B------:R3:W-:Y:S01]  /*8a80*/  UTMASTG.3D [UR8], [UR4] ;  /* 0x00000008040073b5 */ /* 0x0007e20008010000 */
[----:B------:R0:W-:Y:S01]  /*8a90*/  UTMACMDFLUSH ;  /* 0x00000000000079b7 */ /* 0x0001e20000000000 */
[----:B---3--:R-:W-:Y:S04]  /*8aa0*/  DEPBAR.LE SB0, 0x0 ;  /* 0x000080000000791a */ /* 0x008fe80000000000 */
.L_x_151:
[----:B------:R-:W-:Y:S05]  /*8ab0*/  BSYNC.RECONVERGENT B0 ;  /* 0x0000000000007941 */ /* 0x000fea0003800200 */
.L_x_150:
[----:B------:R-:W-:Y:S01]  /*8ac0*/  BAR.SYNC.DEFER_BLOCKING 0x1, 0x80 ;  /* 0x0042000000007b1d */ /* 0x000fe20000010000 */
[----:B------:R-:W-:Y:S01]  /*8ad0*/  ISETP.NE.AND P0, PT, R82, 0x2, PT ;  /* 0x000000025200780c */ /* 0x000fe20003f05270 */
[----:B------:R-:W-:Y:S01]  /*8ae0*/  UISETP.NE.AND UP0, UPT, UR47, URZ, UPT ;  /* 0x000000ff2f00728c */ /* 0x000fe2000bf05270 */
[----:B------:R-:W-:Y:S01]  /*8af0*/  ISETP.NE.AND P1, PT, R36, 0x4, PT ;  /* 0x000000042400780c */ /* 0x000fe20003f25270 */
[----:B------:R-:W-:Y:S01]  /*8b00*/  UIADD3 UR45, UPT, UPT, UR37, UR60, URZ ;  /* 0x0000003c252d7290 */ /* 0x000fe2000fffe0ff */
[----:B------:R-:W-:Y:S01]  /*8b10*/  SEL R2, RZ, 0x1, P0 ;  /* 0x00000001ff027807 */ /* 0x000fe20000000000 */
[----:B------:R-:W-:Y:S01]  /*8b20*/  UIADD3 UR46, UPT, UPT, UR38, UR57, URZ ;  /* 0x00000039262e7290 */ /* 0x000fe2000fffe0ff */
[----:B------:R-:W-:Y:S02]  /*8b30*/  SEL R0, RZ, 0x1, P1 ;  /* 0x00000001ff007807 */ /* 0x000fe40000800000 */
[----:B------:R-:W-:Y:S02]  /*8b40*/  LOP3.LUT R84, R84, R2, RZ, 0x3c, !PT ;  /* 0x0000000254547212 */ /* 0x000fe400078e3cff */
[----:B------:R-:W-:Y:S02]  /*8b50*/  LOP3.LUT R85, R85, R0, RZ, 0x3c, !PT ;  /* 0x0000000055557212 */ /* 0x000fe400078e3cff */
[----:B------:R-:W-:Y:S02]  /*8b60*/  SEL R82, R82, RZ, P0 ;  /* 0x000000ff52527207 */ /* 0x000fe40000000000 */
[----:B------:R-:W-:Y:S01]  /*8b70*/  SEL R36, R36, RZ, P1 ;  /* 0x000000ff24247207 */ /* 0x000fe20000800000 */
[----:B------:R-:W-:Y:S01]  /*8b80*/  UMOV UR36, UR51 ;  /* 0x0000003300247c82 */ /* 0x000fe20008000000 */
[----:B------:R-:W-:Y:S05]  /*8b90*/  BRA.U UP0, `(.L_x_152) ;  /* 0xffffffe500107547 */ /* 0x000fea000b83ffff */
[----:B------:R-:W-:Y:S05]  /*8ba0*/  EXIT ;  /* 0x000000000000794d */ /* 0x000fea0003800000 */
.L_x_25:
[----:B--2---:R2:W3:Y:S02]  /*8bb0*/  SYNCS.PHASECHK.TRANS64.TRYWAIT P0, [R0+URZ+0x3f0], R2 ;  /* 0x0003f002000075a7 */ /* 0x0044e400080011ff */
[----:B---3--:R-:W-:Y:S05]  /*8bc0*/  @!P0 NANOSLEEP.SYNCS 0x989680 ;  /* 0x009896800000895d */ /* 0x008fea0003900000 */
[----:B------:R-:W3:Y:S02]  /*8bd0*/  @!P0 SYNCS.PHASECHK.TRANS64 P0, [R0+URZ+0x3f0], R2 ;  /* 0x0003f002000085a7 */ /* 0x000ee400080010ff */
[----:B---3--:R-:W-:Y:S05]  /*8be0*/  @!P0 BRA `(.L_x_25) ;  /* 0xfffffffc00f08947 */ /* 0x008fea000383ffff */
[----:B------:R-:W-:Y:S05]  /*8bf0*/  BRA `(.L_x_153) ;  /* 0xffffff9400247947 */ /* 0x000fea000383ffff */
.L_x_28:
[----:B-1----:R-:W-:-:S07]  /*8c00*/  MOV R0, UR33 ;  /* 0x0000002100007c02 */ /* 0x002fce0008000f00 */
.L_x_154:
[----:B-1----:R1:W2:Y:S02]  /*8c10*/  SYNCS.PHASECHK.TRANS64.TRYWAIT P0, [R0+URZ+0x1b0], R3 ;  /* 0x0001b003000075a7 */ /* 0x0022a400080011ff */
[----:B--2---:R-:W-:Y:S05]  /*8c20*/  @!P0 NANOSLEEP.SYNCS 0x989680 ;  /* 0x009896800000895d */ /* 0x004fea0003900000 */
[----:B------:R-:W2:Y:S02]  /*8c30*/  @!P0 SYNCS.PHASECHK.TRANS64 P0, [R0+URZ+0x1b0], R3 ;  /* 0x0001b003000085a7 */ /* 0x000ea400080010ff */
[----:B--2---:R-:W-:Y:S05]  /*8c40*/  @!P0 BRA `(.L_x_154) ;  /* 0xfffffffc00f08947 */ /* 0x004fea000383ffff */
[----:B------:R-:W-:Y:S05]  /*8c50*/  BRA `(.L_x_27) ;  /* 0xffffff9400707947 */ /* 0x000fea000383ffff */
.L_x_35:
[----:B-1----:R-:W-:-:S07]  /*8c60*/  MOV R0, UR17 ;  /* 0x0000001100007c02 */ /* 0x002fce0008000f00 */
.L_x_155:
[----:B-1----:R1:W2:Y:S02]  /*8c70*/  SYNCS.PHASECHK.TRANS64.TRYWAIT P0, [R0+URZ+0x1b0], R3 ;  /* 0x0001b003000075a7 */ /* 0x0022a400080011ff */
[----:B--2---:R-:W-:Y:S05]  /*8c80*/  @!P0 NANOSLEEP.SYNCS 0x989680 ;  /* 0x009896800000895d */ /* 0x004fea0003900000 */
[----:B------:R-:W2:Y:S02]  /*8c90*/  @!P0 SYNCS.PHASECHK.TRANS64 P0, [R0+URZ+0x1b0], R3 ;  /* 0x0001b003000085a7 */ /* 0x000ea400080010ff */
[----:B--2---:R-:W-:Y:S05]  /*8ca0*/  @!P0 BRA `(.L_x_155) ;  /* 0xfffffffc00f08947 */ /* 0x004fea000383ffff */
[----:B------:R-:W-:Y:S05]  /*8cb0*/  BRA `(.L_x_34) ;  /* 0xffffff9800347947 */ /* 0x000fea000383ffff */
.L_x_40:
[----:B-1----:R1:W2:Y:S02]  /*8cc0*/  SYNCS.PHASECHK.TRANS64.TRYWAIT P0, [R3+URZ+0x380], R0 ;  /* 0x00038000030075a7 */ /* 0x0022a400080011ff */
[----:B--2---:R-:W-:Y:S05]  /*8cd0*/  @!P0 NANOSLEEP.SYNCS 0x989680 ;  /* 0x009896800000895d */ /* 0x004fea0003900000 */
[----:B------:R-:W2:Y:S02]  /*8ce0*/  @!P0 SYNCS.PHASECHK.TRANS64 P0, [R3+URZ+0x380], R0 ;  /* 0x00038000030085a7 */ /* 0x000ea400080010ff */
[----:B--2---:R-:W-:Y:S05]  /*8cf0*/  @!P0 BRA `(.L_x_40) ;  /* 0xfffffffc00f08947 */ /* 0x004fea000383ffff */
[----:B------:R-:W-:Y:S05]  /*8d00*/  BRA `(.L_x_156) ;  /* 0xffffff9800e07947 */ /* 0x000fea000383ffff */
.L_x_44:
[----:B------:R-:W-:-:S07]  /*8d10*/  MOV R0, UR4 ;  /* 0x0000000400007c02 */ /* 0x000fce0008000f00 */
.L_x_157:
[----:B-1----:R1:W2:Y:S02]  /*8d20*/  SYNCS.PHASECHK.TRANS64.TRYWAIT P0, [R0+URZ], R2 ;  /* 0x00000002000075a7 */ /* 0x0022a400080011ff */
[----:B--2---:R-:W-:Y:S05]  /*8d30*/  @!P0 NANOSLEEP.SYNCS 0x989680 ;  /* 0x009896800000895d */ /* 0x004fea0003900000 */
[----:B------:R-:W2:Y:S02]  /*8d40*/  @!P0 SYNCS.PHASECHK.TRANS64 P0, [R0+URZ], R2 ;  /* 0x00000002000085a7 */ /* 0x000ea400080010ff */
[----:B--2---:R-:W-:Y:S05]  /*8d50*/  @!P0 BRA `(.L_x_157) ;  /* 0xfffffffc00f08947 */ /* 0x004fea000383ffff */
[----:B------:R-:W-:Y:S05]  /*8d60*/  BRA `(.L_x_158) ;  /* 0xffffffa000847947 */ /* 0x000fea000383ffff */
.L_x_45:
[----:B------:R-:W-:-:S07]  /*8d70*/  MOV R0, UR5 ;  /* 0x0000000500007c02 */ /* 0x000fce0008000f00 */
.L_x_159:
[----:B-1----:R1:W2:Y:S02]  /*8d80*/  SYNCS.PHASECHK.TRANS64.TRYWAIT P0, [R0+URZ], R3 ;  /* 0x00000003000075a7 */ /* 0x0022a400080011ff */
[----:B--2---:R-:W-:Y:S05]  /*8d90*/  @!P0 NANOSLEEP.SYNCS 0x989680 ;  /* 0x009896800000895d */ /* 0x004fea0003900000 */
[----:B------:R-:W2:Y:S02]  /*8da0*/  @!P0 SYNCS.PHASECHK.TRANS64 P0, [R0+URZ], R3 ;  /* 0x00000003000085a7 */ /* 0x000ea400080010ff */
[----:B--2---:R-:W-:Y:S05]  /*8db0*/  @!P0 BRA `(.L_x_159) ;  /* 0xfffffffc00f08947 */ /* 0x004fea000383ffff */
[----:B------:R-:W-:Y:S05]  /*8dc0*/  BRA `(.L_x_160) ;  /* 0xffffffa000907947 */ /* 0x000fea000383ffff */
.L_x_46:
[----:B------:R-:W-:-:S07]  /*8dd0*/  MOV R0, UR5 ;  /* 0x0000000500007c02 */ /* 0x000fce0008000f00 */
.L_x_161:
[----:B-1----:R1:W2:Y:S02]  /*8de0*/  SYNCS.PHASECHK.TRANS64.TRYWAIT P0, [R0+URZ], R3 ;  /* 0x00000003000075a7 */ /* 0x0022a400080011ff */
[----:B--2---:R-:W-:Y:S05]  /*8df0*/  @!P0 NANOSLEEP.SYNCS 0x989680 ;  /* 0x009896800000895d */ /* 0x004fea0003900000 */
[----:B------:R-:W2:Y:S02]  /*8e00*/  @!P0 SYNCS.PHASECHK.TRANS64 P0, [R0+URZ], R3 ;  /* 0x00000003000085a7 */ /* 0x000ea400080010ff */
[----:B--2---:R-:W-:Y:S05]  /*8e10*/  @!P0 BRA `(.L_x_161) ;  /* 0xfffffffc00f08947 */ /* 0x004fea000383ffff */
[----:B------:R-:W-:Y:S05]  /*8e20*/  BRA `(.L_x_162) ;  /* 0xffffffa0009c7947 */ /* 0x000fea000383ffff */
.L_x_47:
[----:B------:R-:W-:-:S07]  /*8e30*/  MOV R0, UR5 ;  /* 0x0000000500007c02 */ /* 0x000fce0008000f00 */
.L_x_163:
[----:B-1----:R1:W2:Y:S02]  /*8e40*/  SYNCS.PHASECHK.TRANS64.TRYWAIT P0, [R0+URZ], R3 ;  /* 0x00000003000075a7 */ /* 0x0022a400080011ff */
[----:B--2---:R-:W-:Y:S05]  /*8e50*/  @!P0 NANOSLEEP.SYNCS 0x989680 ;  /* 0x009896800000895d */ /* 0x004fea0003900000 */
[----:B------:R-:W2:Y:S02]  /*8e60*/  @!P0 SYNCS.PHASECHK.TRANS64 P0, [R0+URZ], R3 ;  /* 0x00000003000085a7 */ /* 0x000ea400080010ff */
[----:B--2---:R-:W-:Y:S05]  /*8e70*/  @!P0 BRA `(.L_x_163) ;  /* 0xfffffffc00f08947 */ /* 0x004fea000383ffff */
[----:B------:R-:W-:Y:S05]  /*8e80*/  BRA `(.L_x_164) ;  /* 0xffffffa000a87947 */ /* 0x000fea000383ffff */
.L_x_48:
[----:B------:R-:W-:-:S07]  /*8e90*/  MOV R0, UR5 ;  /* 0x0000000500007c02 */ /* 0x000fce0008000f00 */
.L_x_165:
[----:B-1----:R1:W2:Y:S02]  /*8ea0*/  SYNCS.PHASECHK.TRANS64.TRYWAIT P0, [R0+URZ], R3 ;  /* 0x00000003000075a7 */ /* 0x0022a400080011ff */
[----:B--2---:R-:W-:Y:S05]  /*8eb0*/  @!P0 NANOSLEEP.SYNCS 0x989680 ;  /* 0x009896800000895d */ /* 0x004fea0003900000 */
[----:B------:R-:W2:Y:S02]  /*8ec0*/  @!P0 SYNCS.PHASECHK.TRANS64 P0, [R0+URZ], R3 ;  /* 0x00000003000085a7 */ /* 0x000ea400080010ff */
[----:B--2---:R-:W-:Y:S05]  /*8ed0*/  @!P0 BRA `(.L_x_165) ;  /* 0xfffffffc00f08947 */ /* 0x004fea000383ffff */
[----:B------:R-:W-:Y:S05]  /*8ee0*/  BRA `(.L_x_166) ;  /* 0xffffffa000b47947 */ /* 0x000fea000383ffff */
.L_x_49:
[----:B------:R-:W-:-:S07]  /*8ef0*/  MOV R0, UR5 ;  /* 0x0000000500007c02 */ /* 0x000fce0008000f00 */
.L_x_167:
[----:B-1----:R1:W2:Y:S02]  /*8f00*/  SYNCS.PHASECHK.TRANS64.TRYWAIT P0, [R0+URZ], R3 ;  /* 0x00000003000075a7 */ /* 0x0022a400080011ff */
[----:B--2---:R-:W-:Y:S05]  /*8f10*/  @!P0 NANOSLEEP.SYNCS 0x989680 ;  /* 0x009896800000895d */ /* 0x004fea0003900000 */
[----:B------:R-:W2:Y:S02]  /*8f20*/  @!P0 SYNCS.PHASECHK.TRANS64 P0, [R0+URZ], R3 ;  /* 0x00000003000085a7 */ /* 0x000ea400080010ff */
[----:B--2---:R-:W-:Y:S05]  /*8f30*/  @!P0 BRA `(.L_x_167) ;  /* 0xfffffffc00f08947 */ /* 0x004fea000383ffff */
[----:B------:R-:W-:Y:S05]  /*8f40*/  BRA `(.L_x_168) ;  /* 0xffffffa000c07947 */ /* 0x000fea000383ffff */
.L_x_50:
[----:B------:R-:W-:-:S07]  /*8f50*/  MOV R0, UR5 ;  /* 0x0000000500007c02 */ /* 0x000fce0008000f00 */
.L_x_169:
[----:B-1----:R1:W2:Y:S02]  /*8f60*/  SYNCS.PHASECHK.TRANS64.TRYWAIT P0, [R0+URZ], R3 ;  /* 0x00000003000075a7 */ /* 0x0022a400080011ff */
[----:B--2---:R-:W-:Y:S05]  /*8f70*/  @!P0 NANOSLEEP.SYNCS 0x989680 ;  /* 0x009896800000895d */ /* 0x004fea0003900000 */
[----:B------:R-:W2:Y:S02]  /*8f80*/  @!P0 SYNCS.PHASECHK.TRANS64 P0, [R0+URZ], R3 ;  /* 0x00000003000085a7 */ /* 0x000ea400080010ff */
[----:B--2---:R-:W-:Y:S05]  /*8f90*/  @!P0 BRA `(.L_x_169) ;  /* 0xfffffffc00f08947 */ /* 0x004fea000383ffff */
[----:B------:R-:W-:Y:S05]  /*8fa0*/  BRA `(.L_x_170) ;  /* 0xffffffa000cc7947 */ /* 0x000fea000383ffff */
.L_x_51:
[----:B------:R-:W-:-:S07]  /*8fb0*/  MOV R0, UR5 ;  /* 0x0000000500007c02 */ /* 0x000fce0008000f00 */
.L_x_171:
[----:B-1----:R1:W2:Y:S02]  /*8fc0*/  SYNCS.PHASECHK.TRANS64.TRYWAIT P0, [R0+URZ], R3 ;  /* 0x00000003000075a7 */ /* 0x0022a400080011ff */
[----:B--2---:R-:W-:Y:S05]  /*8fd0*/  @!P0 NANOSLEEP.SYNCS 0x989680 ;  /* 0x009896800000895d */ /* 0x004fea0003900000 */
[----:B------:R-:W2:Y:S02]  /*8fe0*/  @!P0 SYNCS.PHASECHK.TRANS64 P0, [R0+URZ], R3 ;  /* 0x00000003000085a7 */ /* 0x000ea400080010ff */
[----:B--2---:R-:W-:Y:S05]  /*8ff0*/  @!P0 BRA `(.L_x_171) ;  /* 0xfffffffc00f08947 */ /* 0x004fea000383ffff */
[----:B------:R-:W-:Y:S05]  /*9000*/  BRA `(.L_x_172) ;  /* 0xffffffa000d87947 */ /* 0x000fea000383ffff */
.L_x_52:
[----:B------:R-:W-:-:S07]  /*9010*/  MOV R0, UR5 ;  /* 0x0000000500007c02 */ /* 0x000fce0008000f00 */
.L_x_173:
[----:B-1----:R1:W2:Y:S02]  /*9020*/  SYNCS.PHASECHK.TRANS64.TRYWAIT P0, [R0+URZ], R3 ;  /* 0x00000003000075a7 */ /* 0x0022a400080011ff */
[----:B--2---:R-:W-:Y:S05]  /*9030*/  @!P0 NANOSLEEP.SYNCS 0x989680 ;  /* 0x009896800000895d */ /* 0x004fea0003900000 */
[----:B------:R-:W2:Y:S02]  /*9040*/  @!P0 SYNCS.PHASECHK.TRANS64 P0, [R0+URZ], R3 ;  /* 0x00000003000085a7 */ /* 0x000ea400080010ff */
[----:B--2---:R-:W-:Y:S05]  /*9050*/  @!P0 BRA `(.L_x_173) ;  /* 0xfffffffc00f08947 */ /* 0x004fea000383ffff */
[----:B------:R-:W-:Y:S05]  /*9060*/  BRA `(.L_x_174) ;  /* 0xffffffa000e47947 */ /* 0x000fea000383ffff */
.L_x_53:
[----:B------:R-:W-:-:S07]  /*9070*/  MOV R0, UR5 ;  /* 0x0000000500007c02 */ /* 0x000fce0008000f00 */
.L_x_175:
[----:B-1----:R1:W2:Y:S02]  /*9080*/  SYNCS.PHASECHK.TRANS64.TRYWAIT P0, [R0+URZ], R3 ;  /* 0x00000003000075a7 */ /* 0x0022a400080011ff */
[----:B--2---:R-:W-:Y:S05]  /*9090*/  @!P0 NANOSLEEP.SYNCS 0x989680 ;  /* 0x009896800000895d */ /* 0x004fea0003900000 */
[----:B------:R-:W2:Y:S02]  /*90a0*/  @!P0 SYNCS.PHASECHK.TRANS64 P0, [R0+URZ], R3 ;  /* 0x00000003000085a7 */ /* 0x000ea400080010ff */
[----:B--2---:R-:W-:Y:S05]  /*90b0*/  @!P0 BRA `(.L_x_175) ;  /* 0xfffffffc00f08947 */ /* 0x004fea000383ffff */
[----:B------:R-:W-:Y:S05]  /*90c0*/  BRA `(.L_x_176) ;  /* 0xffffffa000f07947 */ /* 0x000fea000383ffff */
.L_x_54:
[----:B------:R-:W-:-:S07]  /*90d0*/  MOV R0, UR5 ;  /* 0x0000000500007c02 */ /* 0x000fce0008000f00 */
.L_x_177:
[----:B-1----:R1:W2:Y:S02]  /*90e0*/  SYNCS.PHASECHK.TRANS64.TRYWAIT P0, [R0+URZ], R3 ;  /* 0x00000003000075a7 */ /* 0x0022a400080011ff */
[----:B--2---:R-:W-:Y:S05]  /*90f0*/  @!P0 NANOSLEEP.SYNCS 0x989680 ;  /* 0x009896800000895d */ /* 0x004fea0003900000 */
[----:B------:R-:W2:Y:S02]  /*9100*/  @!P0 SYNCS.PHASECHK.TRANS64 P0, [R0+URZ], R3 ;  /* 0x00000003000085a7 */ /* 0x000ea400080010ff */
[----:B--2---:R-:W-:Y:S05]  /*9110*/  @!P0 BRA `(.L_x_177) ;  /* 0xfffffffc00f08947 */ /* 0x004fea000383ffff */
[----:B------:R-:W-:Y:S05]  /*9120*/  BRA `(.L_x_178) ;  /* 0xffffffa000fc7947 */ /* 0x000fea000383ffff */
.L_x_55:
[----:B------:R-:W-:-:S07]  /*9130*/  MOV R0, UR5 ;  /* 0x0000000500007c02 */ /* 0x000fce0008000f00 */
.L_x_179:
[----:B-1----:R1:W2:Y:S02]  /*9140*/  SYNCS.PHASECHK.TRANS64.TRYWAIT P0, [R0+URZ], R3 ;  /* 0x00000003000075a7 */ /* 0x0022a400080011ff */
[----:B--2---:R-:W-:Y:S05]  /*9150*/  @!P0 NANOSLEEP.SYNCS 0x989680 ;  /* 0x009896800000895d */ /* 0x004fea0003900000 */
[----:B------:R-:W2:Y:S02]  /*9160*/  @!P0 SYNCS.PHASECHK.TRANS64 P0, [R0+URZ], R3 ;  /* 0x00000003000085a7 */ /* 0x000ea400080010ff */
[----:B--2---:R-:W-:Y:S05]  /*9170*/  @!P0 BRA `(.L_x_179) ;  /* 0xfffffffc00f08947 */ /* 0x004fea000383ffff */
[----:B------:R-:W-:Y:S05]  /*9180*/  BRA `(.L_x_180) ;  /* 0xffffffa400087947 */ /* 0x000fea000383ffff */
.L_x_56:
[----:B------:R-:W-:-:S07]  /*9190*/  MOV R0, UR5 ;  /* 0x0000000500007c02 */ /* 0x000fce0008000f00 */
.L_x_181:
[----:B-1----:R1:W2:Y:S02]  /*91a0*/  SYNCS.PHASECHK.TRANS64.TRYWAIT P0, [R0+URZ], R3 ;  /* 0x00000003000075a7 */ /* 0x0022a400080011ff */
[----:B--2---:R-:W-:Y:S05]  /*91b0*/  @!P0 NANOSLEEP.SYNCS 0x989680 ;  /* 0x009896800000895d */ /* 0x004fea0003900000 */
[----:B------:R-:W2:Y:S02]  /*91c0*/  @!P0 SYNCS.PHASECHK.TRANS64 P0, [R0+URZ], R3 ;  /* 0x00000003000085a7 */ /* 0x000ea400080010ff */
[----:B--2---:R-:W-:Y:S05]  /*91d0*/  @!P0 BRA `(.L_x_181) ;  /* 0xfffffffc00f08947 */ /* 0x004fea000383ffff */
[----:B------:R-:W-:Y:S05]  /*91e0*/  BRA `(.L_x_182) ;  /* 0xffffffa400147947 */ /* 0x000fea000383ffff */
.L_x_57:
[----:B------:R-:W-:-:S07]  /*91f0*/  MOV R0, UR5 ;  /* 0x0000000500007c02 */ /* 0x000fce0008000f00 */
.L_x_183:
[----:B-1----:R1:W2:Y:S02]  /*9200*/  SYNCS.PHASECHK.TRANS64.TRYWAIT P0, [R0+URZ], R3 ;  /* 0x00000003000075a7 */ /* 0x0022a400080011ff */
[----:B--2---:R-:W-:Y:S05]  /*9210*/  @!P0 NANOSLEEP.SYNCS 0x989680 ;  /* 0x009896800000895d */ /* 0x004fea0003900000 */
[----:B------:R-:W2:Y:S02]  /*9220*/  @!P0 SYNCS.PHASECHK.TRANS64 P0, [R0+URZ], R3 ;  /* 0x00000003000085a7 */ /* 0x000ea400080010ff */
[----:B--2---:R-:W-:Y:S05]  /*9230*/  @!P0 BRA `(.L_x_183) ;  /* 0xfffffffc00f08947 */ /* 0x004fea000383ffff */
[----:B------:R-:W-:Y:S05]  /*9240*/  BRA `(.L_x_184) ;  /* 0xffffffa400207947 */ /* 0x000fea000383ffff */
.L_x_58:
[----:B------:R-:W-:-:S07]  /*9250*/  MOV R0, UR5 ;  /* 0x0000000500007c02 */ /* 0x000fce0008000f00 */
.L_x_185:
[----:B-1----:R1:W2:Y:S02]  /*9260*/  SYNCS.PHASECHK.TRANS64.TRYWAIT P0, [R0+URZ], R3 ;  /* 0x00000003000075a7 */ /* 0x0022a400080011ff */
[----:B--2---:R-:W-:Y:S05]  /*9270*/  @!P0 NANOSLEEP.SYNCS 0x989680 ;  /* 0x009896800000895d */ /* 0x004fea0003900000 */
[----:B------:R-:W2:Y:S02]  /*9280*/  @!P0 SYNCS.PHASECHK.TRANS64 P0, [R0+URZ], R3 ;  /* 0x00000003000085a7 */ /* 0x000ea400080010ff */
[----:B--2---:R-:W-:Y:S05]  /*9290*/  @!P0 BRA `(.L_x_185) ;  /* 0xfffffffc00f08947 */ /* 0x004fea000383ffff */
[----:B------:R-:W-:Y:S05]  /*92a0*/  BRA `(.L_x_186) ;  /* 0xffffffa4002c7947 */ /* 0x000fea000383ffff */
.L_x_59:
[----:B------:R-:W-:-:S07]  /*92b0*/  MOV R0, UR5 ;  /* 0x0000000500007c02 */ /* 0x000fce0008000f00 */
.L_x_187:
[----:B-1----:R1:W2:Y:S02]  /*92c0*/  SYNCS.PHASECHK.TRANS64.TRYWAIT P0, [R0+URZ], R3 ;  /* 0x00000003000075a7 */ /* 0x0022a400080011ff */
[----:B--2---:R-:W-:Y:S05]  /*92d0*/  @!P0 NANOSLEEP.SYNCS 0x989680 ;  /* 0x009896800000895d */ /* 0x004fea0003900000 */
[----:B------:R-:W2:Y:S02]  /*92e0*/  @!P0 SYNCS.PHASECHK.TRANS64 P0, [R0+URZ], R3 ;  /* 0x00000003000085a7 */ /* 0x000ea400080010ff */
[----:B--2---:R-:W-:Y:S05]  /*92f0*/  @!P0 BRA `(.L_x_187) ;  /* 0xfffffffc00f08947 */ /* 0x004fea000383ffff */
[----:B------:R-:W-:Y:S05]  /*9300*/  BRA `(.L_x_188) ;  /* 0xffffffa400387947 */ /* 0x000fea000383ffff */
.L_x_60:
[----:B------:R-:W-:-:S07]  /*9310*/  MOV R0, UR5 ;  /* 0x0000000500007c02 */ /* 0x000fce0008000f00 */
.L_x_189:
[----:B-1----:R1:W2:Y:S02]  /*9320*/  SYNCS.PHASECHK.TRANS64.TRYWAIT P0, [R0+URZ], R3 ;  /* 0x00000003000075a7 */ /* 0x0022a400080011ff */
[----:B--2---:R-:W-:Y:S05]  /*9330*/  @!P0 NANOSLEEP.SYNCS 0x989680 ;  /* 0x009896800000895d */ /* 0x004fea0003900000 */
[----:B------:R-:W2:Y:S02]  /*9340*/  @!P0 SYNCS.PHASECHK.TRANS64 P0, [R0+URZ], R3 ;  /* 0x00000003000085a7 */ /* 0x000ea400080010ff */
[----:B--2---:R-:W-:Y:S05]  /*9350*/  @!P0 BRA `(.L_x_189) ;  /* 0xfffffffc00f08947 */ /* 0x004fea000383ffff */
[----:B------:R-:W-:Y:S05]  /*9360*/  BRA `(.L_x_190) ;  /* 0xffffffa400447947 */ /* 0x000fea000383ffff */
.L_x_61:
[----:B------:R-:W-:-:S07]  /*9370*/  MOV R0, UR5 ;  /* 0x0000000500007c02 */ /* 0x000fce0008000f00 */
.L_x_191:
[----:B-1----:R1:W2:Y:S02]  /*9380*/  SYNCS.PHASECHK.TRANS64.TRYWAIT P0, [R0+URZ], R3 ;  /* 0x00000003000075a7 */ /* 0x0022a400080011ff */
[----:B--2---:R-:W-:Y:S05]  /*9390*/  @!P0 NANOSLEEP.SYNCS 0x989680 ;  /* 0x009896800000895d */ /* 0x004fea0003900000 */
[----:B------:R-:W2:Y:S02]  /*93a0*/  @!P0 SYNCS.PHASECHK.TRANS64 P0, [R0+URZ], R3 ;  /* 0x00000003000085a7 */ /* 0x000ea400080010ff */
[----:B--2---:R-:W-:Y:S05]  /*93b0*/  @!P0 BRA `(.L_x_191) ;  /* 0xfffffffc00f08947 */ /* 0x004fea000383ffff */
[----:B------:R-:W-:Y:S05]  /*93c0*/  BRA `(.L_x_192) ;  /* 0xffffffa400507947 */ /* 0x000fea000383ffff */
.L_x_62:
[----:B------:R-:W-:-:S07]  /*93d0*/  MOV R0, UR5 ;  /* 0x0000000500007c02 */ /* 0x000fce0008000f00 */
.L_x_193:
[----:B-1----:R1:W2:Y:S02]  /*93e0*/  SYNCS.PHASECHK.TRANS64.TRYWAIT P0, [R0+URZ], R3 ;  /* 0x00000003000075a7 */ /* 0x0022a400080011ff */
[----:B--2---:R-:W-:Y:S05]  /*93f0*/  @!P0 NANOSLEEP.SYNCS 0x989680 ;  /* 0x009896800000895d */ /* 0x004fea0003900000 */
[----:B------:R-:W2:Y:S02]  /*9400*/  @!P0 SYNCS.PHASECHK.TRANS64 P0, [R0+URZ], R3 ;  /* 0x00000003000085a7 */ /* 0x000ea400080010ff */
[----:B--2---:R-:W-:Y:S05]  /*9410*/  @!P0 BRA `(.L_x_193) ;  /* 0xfffffffc00f08947 */ /* 0x004fea000383ffff */
[----:B------:R-:W-:Y:S05]  /*9420*/  BRA `(.L_x_194) ;  /* 0xffffffa4005c7947 */ /* 0x000fea000383ffff */
.L_x_63:
[----:B------:R-:W-:-:S07]  /*9430*/  MOV R0, UR5 ;  /* 0x0000000500007c02 */ /* 0x000fce0008000f00 */
.L_x_195:
[----:B-1----:R1:W2:Y:S02]  /*9440*/  SYNCS.PHASECHK.TRANS64.TRYWAIT P0, [R0+URZ], R3 ;  /* 0x00000003000075a7 */ /* 0x0022a400080011ff */
[----:B--2---:R-:W-:Y:S05]  /*9450*/  @!P0 NANOSLEEP.SYNCS 0x989680 ;  /* 0x009896800000895d */ /* 0x004fea0003900000 */
[----:B------:R-:W2:Y:S02]  /*9460*/  @!P0 SYNCS.PHASECHK.TRANS64 P0, [R0+URZ], R3 ;  /* 0x00000003000085a7 */ /* 0x000ea400080010ff */
[----:B--2---:R-:W-:Y:S05]  /*9470*/  @!P0 BRA `(.L_x_195) ;  /* 0xfffffffc00f08947 */ /* 0x004fea000383ffff */
[----:B------:R-:W-:Y:S05]  /*9480*/  BRA `(.L_x_196) ;  /* 0xffffffa400687947 */ /* 0x000fea000383ffff */
.L_x_64:
[----:B------:R-:W-:-:S07]  /*9490*/  MOV R0, UR5 ;  /* 0x0000000500007c02 */ /* 0x000fce0008000f00 */
.L_x_197:
[----:B-1----:R1:W2:Y:S02]  /*94a0*/  SYNCS.PHASECHK.TRANS64.TRYWAIT P0, [R0+URZ], R3 ;  /* 0x00000003000075a7 */ /* 0x0022a400080011ff */
[----:B--2---:R-:W-:Y:S05]  /*94b0*/  @!P0 NANOSLEEP.SYNCS 0x989680 ;  /* 0x009896800000895d */ /* 0x004fea0003900000 */
[----:B------:R-:W2:Y:S02]  /*94c0*/  @!P0 SYNCS.PHASECHK.TRANS64 P0, [R0+URZ], R3 ;  /* 0x00000003000085a7 */ /* 0x000ea400080010ff */
[----:B--2---:R-:W-:Y:S05]  /*94d0*/  @!P0 BRA `(.L_x_197) ;  /* 0xfffffffc00f08947 */ /* 0x004fea000383ffff */
[----:B------:R-:W-:Y:S05]  /*94e0*/  BRA `(.L_x_198) ;  /* 0xffffffa400747947 */ /* 0x000fea000383ffff */
.L_x_65:
[----:B------:R-:W-:-:S07]  /*94f0*/  MOV R0, UR5 ;  /* 0x0000000500007c02 */ /* 0x000fce0008000f00 */
.L_x_199:
[----:B-1----:R1:W2:Y:S02]  /*9500*/  SYNCS.PHASECHK.TRANS64.TRYWAIT P0, [R0+URZ], R3 ;  /* 0x00000003000075a7 */ /* 0x0022a400080011ff */
[----:B--2---:R-:W-:Y:S05]  /*9510*/  @!P0 NANOSLEEP.SYNCS 0x989680 ;  /* 0x009896800000895d */ /* 0x004fea0003900000 */
[----:B------:R-:W2:Y:S02]  /*9520*/  @!P0 SYNCS.PHASECHK.TRANS64 P0, [R0+URZ], R3 ;  /* 0x00000003000085a7 */ /* 0x000ea400080010ff */
[----:B--2---:R-:W-:Y:S05]  /*9530*/  @!P0 BRA `(.L_x_199) ;  /* 0xfffffffc00f08947 */ /* 0x004fea000383ffff */
[----:B------:R-:W-:Y:S05]  /*9540*/  BRA `(.L_x_200) ;  /* 0xffffffa400807947 */ /* 0x000fea000383ffff */
.L_x_66:
[----:B------:R-:W-:-:S07]  /*9550*/  MOV R0, UR5 ;  /* 0x0000000500007c02 */ /* 0x000fce0008000f00 */
.L_x_201:
[----:B-1----:R1:W2:Y:S02]  /*9560*/  SYNCS.PHASECHK.TRANS64.TRYWAIT P0, [R0+URZ], R3 ;  /* 0x00000003000075a7 */ /* 0x0022a400080011ff */
[----:B--2---:R-:W-:Y:S05]  /*9570*/  @!P0 NANOSLEEP.SYNCS 0x989680 ;  /* 0x009896800000895d */ /* 0x004fea0003900000 */
[----:B------:R-:W2:Y:S02]  /*9580*/  @!P0 SYNCS.PHASECHK.TRANS64 P0, [R0+URZ], R3 ;  /* 0x00000003000085a7 */ /* 0x000ea400080010ff */
[----:B--2---:R-:W-:Y:S05]  /*9590*/  @!P0 BRA `(.L_x_201) ;  /* 0xfffffffc00f08947 */ /* 0x004fea000383ffff */
[----:B------:R-:W-:Y:S05]  /*95a0*/  BRA `(.L_x_202) ;  /* 0xffffffa4008c7947 */ /* 0x000fea000383ffff */
.L_x_67:
[----:B------:R-:W-:-:S07]  /*95b0*/  MOV R0, UR5 ;  /* 0x0000000500007c02 */ /* 0x000fce0008000f00 */
.L_x_203:
[----:B-1----:R1:W2:Y:S02]  /*95c0*/  SYNCS.PHASECHK.TRANS64.TRYWAIT P0, [R0+URZ], R3 ;  /* 0x00000003000075a7 */ /* 0x0022a400080011ff */
[----:B--2---:R-:W-:Y:S05]  /*95d0*/  @!P0 NANOSLEEP.SYNCS 0x989680 ;  /* 0x009896800000895d */ /* 0x004fea0003900000 */
[----:B------:R-:W2:Y:S02]  /*95e0*/  @!P0 SYNCS.PHASECHK.TRANS64 P0, [R0+URZ], R3 ;  /* 0x00000003000085a7 */ /* 0x000ea400080010ff */
[----:B--2---:R-:W-:Y:S05]  /*95f0*/  @!P0 BRA `(.L_x_203) ;  /* 0xfffffffc00f08947 */ /* 0x004fea000383ffff */
[----:B------:R-:W-:Y:S05]  /*9600*/  BRA `(.L_x_204) ;  /* 0xffffffa400987947 */ /* 0x000fea000383ffff */
.L_x_68:
[----:B------:R-:W-:-:S07]  /*9610*/  MOV R0, UR5 ;  /* 0x0000000500007c02 */ /* 0x000fce0008000f00 */
.L_x_205:
[----:B-1----:R1:W2:Y:S02]  /*9620*/  SYNCS.PHASECHK.TRANS64.TRYWAIT P0, [R0+URZ], R3 ;  /* 0x00000003000075a7 */ /* 0x0022a400080011ff */
[----:B--2---:R-:W-:Y:S05]  /*9630*/  @!P0 NANOSLEEP.SYNCS 0x989680 ;  /* 0x009896800000895d */ /* 0x004fea0003900000 */
[----:B------:R-:W2:Y:S02]  /*9640*/  @!P0 SYNCS.PHASECHK.TRANS64 P0, [R0+URZ], R3 ;  /* 0x00000003000085a7 */ /* 0x000ea400080010ff */
[----:B--2---:R-:W-:Y:S05]  /*9650*/  @!P0 BRA `(.L_x_205) ;  /* 0xfffffffc00f08947 */ /* 0x004fea000383ffff */
[----:B------:R-:W-:Y:S05]  /*9660*/  BRA `(.L_x_206) ;  /* 0xffffffa400a47947 */ /* 0x000fea000383ffff */
.L_x_69:
[----:B------:R-:W-:-:S07]  /*9670*/  MOV R0, UR5 ;  /* 0x0000000500007c02 */ /* 0x000fce0008000f00 */
.L_x_207:
[----:B-1----:R1:W2:Y:S02]  /*9680*/  SYNCS.PHASECHK.TRANS64.TRYWAIT P0, [R0+URZ], R3 ;  /* 0x00000003000075a7 */ /* 0x0022a400080011ff */
[----:B--2---:R-:W-:Y:S05]  /*9690*/  @!P0 NANOSLEEP.SYNCS 0x989680 ;  /* 0x009896800000895d */ /* 0x004fea0003900000 */
[----:B------:R-:W2:Y:S02]  /*96a0*/  @!P0 SYNCS.PHASECHK.TRANS64 P0, [R0+URZ], R3 ;  /* 0x00000003000085a7 */ /* 0x000ea400080010ff */
[----:B--2---:R-:W-:Y:S05]  /*96b0*/  @!P0 BRA `(.L_x_207) ;  /* 0xfffffffc00f08947 */ /* 0x004fea000383ffff */
[----:B------:R-:W-:Y:S05]  /*96c0*/  BRA `(.L_x_208) ;  /* 0xffffffa400b07947 */ /* 0x000fea000383ffff */
.L_x_70:
[----:B------:R-:W-:-:S07]  /*96d0*/  MOV R0, UR5 ;  /* 0x0000000500007c02 */ /* 0x000fce0008000f00 */
.L_x_209:
[----:B-1----:R1:W2:Y:S02]  /*96e0*/  SYNCS.PHASECHK.TRANS64.TRYWAIT P0, [R0+URZ], R3 ;  /* 0x00000003000075a7 */ /* 0x0022a400080011ff */
[----:B--2---:R-:W-:Y:S05]  /*96f0*/  @!P0 NANOSLEEP.SYNCS 0x989680 ;  /* 0x009896800000895d */ /* 0x004fea0003900000 */
[----:B------:R-:W2:Y:S02]  /*9700*/  @!P0 SYNCS.PHASECHK.TRANS64 P0, [R0+URZ], R3 ;  /* 0x00000003000085a7 */ /* 0x000ea400080010ff */
[----:B--2---:R-:W-:Y:S05]  /*9710*/  @!P0 BRA `(.L_x_209) ;  /* 0xfffffffc00f08947 */ /* 0x004fea000383ffff */
[----:B------:R-:W-:Y:S05]  /*9720*/  BRA `(.L_x_210) ;  /* 0xffffffa400bc7947 */ /* 0x000fea000383ffff */
.L_x_71:
[----:B------:R-:W-:-:S07]  /*9730*/  MOV R0, UR5 ;  /* 0x0000000500007c02 */ /* 0x000fce0008000f00 */
.L_x_211:
[----:B-1----:R1:W2:Y:S02]  /*9740*/  SYNCS.PHASECHK.TRANS64.TRYWAIT P0, [R0+URZ], R3 ;  /* 0x00000003000075a7 */ /* 0x0022a400080011ff */
[----:B--2---:R-:W-:Y:S05]  /*9750*/  @!P0 NANOSLEEP.SYNCS 0x989680 ;  /* 0x009896800000895d */ /* 0x004fea0003900000 */
[----:B------:R-:W2:Y:S02]  /*9760*/  @!P0 SYNCS.PHASECHK.TRANS64 P0, [R0+URZ], R3 ;  /* 0x00000003000085a7 */ /* 0x000ea400080010ff */
[----:B--2---:R-:W-:Y:S05]  /*9770*/  @!P0 BRA `(.L_x_211) ;  /* 0xfffffffc00f08947 */ /* 0x004fea000383ffff */
[----:B------:R-:W-:Y:S05]  /*9780*/  BRA `(.L_x_212) ;  /* 0xffffffa400c87947 */ /* 0x000fea000383ffff */
.L_x_72:
[----:B------:R-:W-:-:S07]  /*9790*/  MOV R0, UR5 ;  /* 0x0000000500007c02 */ /* 0x000fce0008000f00 */
.L_x_213:
[----:B-1----:R1:W2:Y:S02]  /*97a0*/  SYNCS.PHASECHK.TRANS64.TRYWAIT P0, [R0+URZ], R3 ;  /* 0x00000003000075a7 */ /* 0x0022a400080011ff */
[----:B--2---:R-:W-:Y:S05]  /*97b0*/  @!P0 NANOSLEEP.SYNCS 0x989680 ;  /* 0x009896800000895d */ /* 0x004fea0003900000 */
[----:B------:R-:W2:Y:S02]  /*97c0*/  @!P0 SYNCS.PHASECHK.TRANS64 P0, [R0+URZ], R3 ;  /* 0x00000003000085a7 */ /* 0x000ea400080010ff */
[----:B--2---:R-:W-:Y:S05]  /*97d0*/  @!P0 BRA `(.L_x_213) ;  /* 0xfffffffc00f08947 */ /* 0x004fea000383ffff */
[----:B------:R-:W-:Y:S05]  /*97e0*/  BRA `(.L_x_214) ;  /* 0xffffffa400d47947 */ /* 0x000fea000383ffff */
.L_x_73:
[----:B------:R-:W-:-:S07]  /*97f0*/  MOV R0, UR5 ;  /* 0x0000000500007c02 */ /* 0x000fce0008000f00 */
.L_x_215:
[----:B-1----:R1:W2:Y:S02]  /*9800*/  SYNCS.PHASECHK.TRANS64.TRYWAIT P0, [R0+URZ], R3 ;  /* 0x00000003000075a7 */ /* 0x0022a400080011ff */
[----:B--2---:R-:W-:Y:S05]  /*9810*/  @!P0 NANOSLEEP.SYNCS 0x989680 ;  /* 0x009896800000895d */ /* 0x004fea0003900000 */
[----:B------:R-:W2:Y:S02]  /*9820*/  @!P0 SYNCS.PHASECHK.TRANS64 P0, [R0+URZ], R3 ;  /* 0x00000003000085a7 */ /* 0x000ea400080010ff */
[----:B--2---:R-:W-:Y:S05]  /*9830*/  @!P0 BRA `(.L_x_215) ;  /* 0xfffffffc00f08947 */ /* 0x004fea000383ffff */
[----:B------:R-:W-:Y:S05]  /*9840*/  BRA `(.L_x_216) ;  /* 0xffffffa400e07947 */ /* 0x000fea000383ffff */
.L_x_74:
[----:B------:R-:W-:-:S07]  /*9850*/  MOV R0, UR5 ;  /* 0x0000000500007c02 */ /* 0x000fce0008000f00 */
.L_x_217:
[----:B-1----:R1:W2:Y:S02]  /*9860*/  SYNCS.PHASECHK.TRANS64.TRYWAIT P0, [R0+URZ], R3 ;  /* 0x00000003000075a7 */ /* 0x0022a400080011ff */
[----:B--2---:R-:W-:Y:S05]  /*9870*/  @!P0 NANOSLEEP.SYNCS 0x989680 ;  /* 0x009896800000895d */ /* 0x004fea0003900000 */
[----:B------:R-:W2:Y:S02]  /*9880*/  @!P0 SYNCS.PHASECHK.TRANS64 P0, [R0+URZ], R3 ;  /* 0x00000003000085a7 */ /* 0x000ea400080010ff */
[----:B--2---:R-:W-:Y:S05]  /*9890*/  @!P0 BRA `(.L_x_217) ;  /* 0xfffffffc00f08947 */ /* 0x004fea000383ffff */
[----:B------:R-:W-:Y:S05]  /*98a0*/  BRA `(.L_x_218) ;  /* 0xffffffa400ec7947 */ /* 0x000fea000383ffff */
.L_x_75:
[----:B------:R-:W-:-:S07]  /*98b0*/  MOV R0, UR5 ;  /* 0x0000000500007c02 */ /* 0x000fce0008000f00 */
.L_x_219:
[----:B-1----:R1:W2:Y:S02]  /*98c0*/  SYNCS.PHASECHK.TRANS64.TRYWAIT P0, [R0+URZ], R3 ;  /* 0x00000003000075a7 */ /* 0x0022a400080011ff */
[----:B--2---:R-:W-:Y:S05]  /*98d0*/  @!P0 NANOSLEEP.SYNCS 0x989680 ;  /* 0x009896800000895d */ /* 0x004fea0003900000 */
[----:B------:R-:W2:Y:S02]  /*98e0*/  @!P0 SYNCS.PHASECHK.TRANS64 P0, [R0+URZ], R3 ;  /* 0x00000003000085a7 */ /* 0x000ea400080010ff */
[----:B--2---:R-:W-:Y:S05]  /*98f0*/  @!P0 BRA `(.L_x_219) ;  /* 0xfffffffc00f08947 */ /* 0x004fea000383ffff */
[----:B------:R-:W-:Y:S05]  /*9900*/  BRA `(.L_x_220) ;  /* 0xffffffa400f87947 */ /* 0x000fea000383ffff */
.L_x_76:
[----:B------:R-:W-:-:S07]  /*9910*/  MOV R0, UR5 ;  /* 0x0000000500007c02 */ /* 0x000fce0008000f00 */
.L_x_221:
[----:B-1----:R1:W2:Y:S02]  /*9920*/  SYNCS.PHASECHK.TRANS64.TRYWAIT P0, [R0+URZ], R3 ;  /* 0x00000003000075a7 */ /* 0x0022a400080011ff */
[----:B--2---:R-:W-:Y:S05]  /*9930*/  @!P0 NANOSLEEP.SYNCS 0x989680 ;  /* 0x009896800000895d */ /* 0x004fea0003900000 */
[----:B------:R-:W2:Y:S02]  /*9940*/  @!P0 SYNCS.PHASECHK.TRANS64 P0, [R0+URZ], R3 ;  /* 0x00000003000085a7 */ /* 0x000ea400080010ff */
[----:B--2---:R-:W-:Y:S05]  /*9950*/  @!P0 BRA `(.L_x_221) ;  /* 0xfffffffc00f08947 */ /* 0x004fea000383ffff */
[----:B------:R-:W-:Y:S05]  /*9960*/  BRA `(.L_x_222) ;  /* 0xffffffa800047947 */ /* 0x000fea000383ffff */
.L_x_77:
[----:B------:R-:W-:-:S07]  /*9970*/  MOV R0, UR5 ;  /* 0x0000000500007c02 */ /* 0x000fce0008000f00 */
.L_x_223:
[----:B-1----:R1:W2:Y:S02]  /*9980*/  SYNCS.PHASECHK.TRANS64.TRYWAIT P0, [R0+URZ], R3 ;  /* 0x00000003000075a7 */ /* 0x0022a400080011ff */
[----:B--2---:R-:W-:Y:S05]  /*9990*/  @!P0 NANOSLEEP.SYNCS 0x989680 ;  /* 0x009896800000895d */ /* 0x004fea0003900000 */
[----:B------:R-:W2:Y:S02]  /*99a0*/  @!P0 SYNCS.PHASECHK.TRANS64 P0, [R0+URZ], R3 ;  /* 0x00000003000085a7 */ /* 0x000ea400080010ff */
[----:B--2---:R-:W-:Y:S05]  /*99b0*/  @!P0 BRA `(.L_x_223) ;  /* 0xfffffffc00f08947 */ /* 0x004fea000383ffff */
[----:B------:R-:W-:Y:S05]  /*99c0*/  BRA `(.L_x_224) ;  /* 0xffffffa800107947 */ /* 0x000fea000383ffff */
.L_x_78:
[----:B------:R-:W-:-:S07]  /*99d0*/  MOV R0, UR5 ;  /* 0x0000000500007c02 */ /* 0x000fce0008000f00 */
.L_x_225:
[----:B-1----:R1:W2:Y:S02]  /*99e0*/  SYNCS.PHASECHK.TRANS64.TRYWAIT P0, [R0+URZ], R3 ;  /* 0x00000003000075a7 */ /* 0x0022a400080011ff */
[----:B--2---:R-:W-:Y:S05]  /*99f0*/  @!P0 NANOSLEEP.SYNCS 0x989680 ;  /* 0x009896800000895d */ /* 0x004fea0003900000 */
[----:B------:R-:W2:Y:S02]  /*9a00*/  @!P0 SYNCS.PHASECHK.TRANS64 P0, [R0+URZ], R3 ;  /* 0x00000003000085a7 */ /* 0x000ea400080010ff */
[----:B--2---:R-:W-:Y:S05]  /*9a10*/  @!P0 BRA `(.L_x_225) ;  /* 0xfffffffc00f08947 */ /* 0x004fea000383ffff */
[----:B------:R-:W-:Y:S05]  /*9a20*/  BRA `(.L_x_226) ;  /* 0xffffffa8001c7947 */ /* 0x000fea000383ffff */
.L_x_79:
[----:B------:R-:W-:-:S07]  /*9a30*/  MOV R0, UR5 ;  /* 0x0000000500007c02 */ /* 0x000fce0008000f00 */
.L_x_227:
[----:B-1----:R1:W2:Y:S02]  /*9a40*/  SYNCS.PHASECHK.TRANS64.TRYWAIT P0, [R0+URZ], R3 ;  /* 0x00000003000075a7 */ /* 0x0022a400080011ff */
[----:B--2---:R-:W-:Y:S05]  /*9a50*/  @!P0 NANOSLEEP.SYNCS 0x989680 ;  /* 0x009896800000895d */ /* 0x004fea0003900000 */
[----:B------:R-:W2:Y:S02]  /*9a60*/  @!P0 SYNCS.PHASECHK.TRANS64 P0, [R0+URZ], R3 ;  /* 0x00000003000085a7 */ /* 0x000ea400080010ff */
[----:B--2---:R-:W-:Y:S05]  /*9a70*/  @!P0 BRA `(.L_x_227) ;  /* 0xfffffffc00f08947 */ /* 0x004fea000383ffff */
[----:B------:R-:W-:Y:S05]  /*9a80*/  BRA `(.L_x_228) ;  /* 0xffffffa800287947 */ /* 0x000fea000383ffff */
.L_x_80:
[----:B------:R-:W-:-:S07]  /*9a90*/  MOV R0, UR5 ;  /* 0x0000000500007c02 */ /* 0x000fce0008000f00 */
.L_x_229:
[----:B-1----:R1:W2:Y:S02]  /*9aa0*/  SYNCS.PHASECHK.TRANS64.TRYWAIT P0, [R0+URZ], R3 ;  /* 0x00000003000075a7 */ /* 0x0022a400080011ff */
[----:B--2---:R-:W-:Y:S05]  /*9ab0*/  @!P0 NANOSLEEP.SYNCS 0x989680 ;  /* 0x009896800000895d */ /* 0x004fea0003900000 */
[----:B------:R-:W2:Y:S02]  /*9ac0*/  @!P0 SYNCS.PHASECHK.TRANS64 P0, [R0+URZ], R3 ;  /* 0x00000003000085a7 */ /* 0x000ea400080010ff */
[----:B--2---:R-:W-:Y:S05]  /*9ad0*/  @!P0 BRA `(.L_x_229) ;  /* 0xfffffffc00f08947 */ /* 0x004fea000383ffff */
[----:B------:R-:W-:Y:S05]  /*9ae0*/  BRA `(.L_x_230) ;  /* 0xffffffa800347947 */ /* 0x000fea000383ffff */
.L_x_81:
[----:B------:R-:W-:-:S07]  /*9af0*/  MOV R0, UR5 ;  /* 0x0000000500007c02 */ /* 0x000fce0008000f00 */
.L_x_231:
[----:B-1----:R1:W2:Y:S02]  /*9b00*/  SYNCS.PHASECHK.TRANS64.TRYWAIT P0, [R0+URZ], R3 ;  /* 0x00000003000075a7 */ /* 0x0022a400080011ff */
[----:B--2---:R-:W-:Y:S05]  /*9b10*/  @!P0 NANOSLEEP.SYNCS 0x989680 ;  /* 0x009896800000895d */ /* 0x004fea0003900000 */
[----:B------:R-:W2:Y:S02]  /*9b20*/  @!P0 SYNCS.PHASECHK.TRANS64 P0, [R0+URZ], R3 ;  /* 0x00000003000085a7 */ /* 0x000ea400080010ff */
[----:B--2---:R-:W-:Y:S05]  /*9b30*/  @!P0 BRA `(.L_x_231) ;  /* 0xfffffffc00f08947 */ /* 0x004fea000383ffff */
[----:B------:R-:W-:Y:S05]  /*9b40*/  BRA `(.L_x_232) ;  /* 0xffffffa800407947 */ /* 0x000fea000383ffff */
.L_x_82:
[----:B------:R-:W-:-:S07]  /*9b50*/  MOV R0, UR5 ;  /* 0x0000000500007c02 */ /* 0x000fce0008000f00 */
.L_x_233:
[----:B-1----:R1:W2:Y:S02]  /*9b60*/  SYNCS.PHASECHK.TRANS64.TRYWAIT P0, [R0+URZ], R3 ;  /* 0x00000003000075a7 */ /* 0x0022a400080011ff */
[----:B--2---:R-:W-:Y:S05]  /*9b70*/  @!P0 NANOSLEEP.SYNCS 0x989680 ;  /* 0x009896800000895d */ /* 0x004fea0003900000 */
[----:B------:R-:W2:Y:S02]  /*9b80*/  @!P0 SYNCS.PHASECHK.TRANS64 P0, [R0+URZ], R3 ;  /* 0x00000003000085a7 */ /* 0x000ea400080010ff */
[----:B--2---:R-:W-:Y:S05]  /*9b90*/  @!P0 BRA `(.L_x_233) ;  /* 0xfffffffc00f08947 */ /* 0x004fea000383ffff */
[----:B------:R-:W-:Y:S05]  /*9ba0*/  BRA `(.L_x_234) ;  /* 0xffffffa8004c7947 */ /* 0x000fea000383ffff */
.L_x_83:
[----:B------:R-:W-:-:S07]  /*9bb0*/  MOV R0, UR5 ;  /* 0x0000000500007c02 */ /* 0x000fce0008000f00 */
.L_x_235:
[----:B-1----:R1:W2:Y:S02]  /*9bc0*/  SYNCS.PHASECHK.TRANS64.TRYWAIT P0, [R0+URZ], R3 ;  /* 0x00000003000075a7 */ /* 0x0022a400080011ff */
[----:B--2---:R-:W-:Y:S05]  /*9bd0*/  @!P0 NANOSLEEP.SYNCS 0x989680 ;  /* 0x009896800000895d */ /* 0x004fea0003900000 */
[----:B------:R-:W2:Y:S02]  /*9be0*/  @!P0 SYNCS.PHASECHK.TRANS64 P0, [R0+URZ], R3 ;  /* 0x00000003000085a7 */ /* 0x000ea400080010ff */
[----:B--2---:R-:W-:Y:S05]  /*9bf0*/  @!P0 BRA `(.L_x_235) ;  /* 0xfffffffc00f08947 */ /* 0x004fea000383ffff */
[----:B------:R-:W-:Y:S05]  /*9c00*/  BRA `(.L_x_236) ;  /* 0xffffffa800587947 */ /* 0x000fea000383ffff */
.L_x_84:
[----:B------:R-:W-:-:S07]  /*9c10*/  MOV R0, UR5 ;  /* 0x0000000500007c02 */ /* 0x000fce0008000f00 */
.L_x_237:
[----:B-1----:R1:W2:Y:S02]  /*9c20*/  SYNCS.PHASECHK.TRANS64.TRYWAIT P0, [R0+URZ], R3 ;  /* 0x00000003000075a7 */ /* 0x0022a400080011ff */
[----:B--2---:R-:W-:Y:S05]  /*9c30*/  @!P0 NANOSLEEP.SYNCS 0x989680 ;  /* 0x009896800000895d */ /* 0x004fea0003900000 */
[----:B------:R-:W2:Y:S02]  /*9c40*/  @!P0 SYNCS.PHASECHK.TRANS64 P0, [R0+URZ], R3 ;  /* 0x00000003000085a7 */ /* 0x000ea400080010ff */
[----:B--2---:R-:W-:Y:S05]  /*9c50*/  @!P0 BRA `(.L_x_237) ;  /* 0xfffffffc00f08947 */ /* 0x004fea000383ffff */
[----:B------:R-:W-:Y:S05]  /*9c60*/  BRA `(.L_x_238) ;  /* 0xffffffa800647947 */ /* 0x000fea000383ffff */
.L_x_85:
[----:B------:R-:W-:-:S07]  /*9c70*/  MOV R0, UR5 ;  /* 0x0000000500007c02 */ /* 0x000fce0008000f00 */
.L_x_239:
[----:B-1----:R1:W2:Y:S02]  /*9c80*/  SYNCS.PHASECHK.TRANS64.TRYWAIT P0, [R0+URZ], R3 ;  /* 0x00000003000075a7 */ /* 0x0022a400080011ff */
[----:B--2---:R-:W-:Y:S05]  /*9c90*/  @!P0 NANOSLEEP.SYNCS 0x989680 ;  /* 0x009896800000895d */ /* 0x004fea0003900000 */
[----:B------:R-:W2:Y:S02]  /*9ca0*/  @!P0 SYNCS.PHASECHK.TRANS64 P0, [R0+URZ], R3 ;  /* 0x00000003000085a7 */ /* 0x000ea400080010ff */
[----:B--2---:R-:W-:Y:S05]  /*9cb0*/  @!P0 BRA `(.L_x_239) ;  /* 0xfffffffc00f08947 */ /* 0x004fea000383ffff */
[----:B------:R-:W-:Y:S05]  /*9cc0*/  BRA `(.L_x_240) ;  /* 0xffffffa800707947 */ /* 0x000fea000383ffff */
.L_x_86:
[----:B------:R-:W-:-:S07]  /*9cd0*/  MOV R0, UR5 ;  /* 0x0000000500007c02 */ /* 0x000fce0008000f00 */
.L_x_241:
[----:B-1----:R1:W2:Y:S02]  /*9ce0*/  SYNCS.PHASECHK.TRANS64.TRYWAIT P0, [R0+URZ], R3 ;  /* 0x00000003000075a7 */ /* 0x0022a400080011ff */
[----:B--2---:R-:W-:Y:S05]  /*9cf0*/  @!P0 NANOSLEEP.SYNCS 0x989680 ;  /* 0x009896800000895d */ /* 0x004fea0003900000 */
[----:B------:R-:W2:Y:S02]  /*9d00*/  @!P0 SYNCS.PHASECHK.TRANS64 P0, [R0+URZ], R3 ;  /* 0x00000003000085a7 */ /* 0x000ea400080010ff */
[----:B--2---:R-:W-:Y:S05]  /*9d10*/  @!P0 BRA `(.L_x_241) ;  /* 0xfffffffc00f08947 */ /* 0x004fea000383ffff */
[----:B------:R-:W-:Y:S05]  /*9d20*/  BRA `(.L_x_242) ;  /* 0xffffffa8007c7947 */ /* 0x000fea000383ffff */
.L_x_87:
[----:B------:R-:W-:-:S07]  /*9d30*/  MOV R0, UR5 ;  /* 0x0000000500007c02 */ /* 0x000fce0008000f00 */
.L_x_243:
[----:B-1----:R1:W2:Y:S02]  /*9d40*/  SYNCS.PHASECHK.TRANS64.TRYWAIT P0, [R0+URZ], R3 ;  /* 0x00000003000075a7 */ /* 0x0022a400080011ff */
[----:B--2---:R-:W-:Y:S05]  /*9d50*/  @!P0 NANOSLEEP.SYNCS 0x989680 ;  /* 0x009896800000895d */ /* 0x004fea0003900000 */
[----:B------:R-:W2:Y:S02]  /*9d60*/  @!P0 SYNCS.PHASECHK.TRANS64 P0, [R0+URZ], R3 ;  /* 0x00000003000085a7 */ /* 0x000ea400080010ff */
[----:B--2---:R-:W-:Y:S05]  /*9d70*/  @!P0 BRA `(.L_x_243) ;  /* 0xfffffffc00f08947 */ /* 0x004fea000383ffff */
[----:B------:R-:W-:Y:S05]  /*9d80*/  BRA `(.L_x_244) ;  /* 0xffffffa800887947 */ /* 0x000fea000383ffff */
.L_x_88:
[----:B------:R-:W-:-:S07]  /*9d90*/  MOV R0, UR5 ;  /* 0x0000000500007c02 */ /* 0x000fce0008000f00 */
.L_x_245:
[----:B-1----:R1:W2:Y:S02]  /*9da0*/  SYNCS.PHASECHK.TRANS64.TRYWAIT P0, [R0+URZ], R3 ;  /* 0x00000003000075a7 */ /* 0x0022a400080011ff */
[----:B--2---:R-:W-:Y:S05]  /*9db0*/  @!P0 NANOSLEEP.SYNCS 0x989680 ;  /* 0x009896800000895d */ /* 0x004fea0003900000 */
[----:B------:R-:W2:Y:S02]  /*9dc0*/  @!P0 SYNCS.PHASECHK.TRANS64 P0, [R0+URZ], R3 ;  /* 0x00000003000085a7 */ /* 0x000ea400080010ff */
[----:B--2---:R-:W-:Y:S05]  /*9dd0*/  @!P0 BRA `(.L_x_245) ;  /* 0xfffffffc00f08947 */ /* 0x004fea000383ffff */
[----:B------:R-:W-:Y:S05]  /*9de0*/  BRA `(.L_x_246) ;  /* 0xffffffa800947947 */ /* 0x000fea000383ffff */
.L_x_89:
[----:B------:R-:W-:-:S07]  /*9df0*/  MOV R0, UR5 ;  /* 0x0000000500007c02 */ /* 0x000fce0008000f00 */
.L_x_247:
[----:B-1----:R1:W2:Y:S02]  /*9e00*/  SYNCS.PHASECHK.TRANS64.TRYWAIT P0, [R0+URZ], R3 ;  /* 0x00000003000075a7 */ /* 0x0022a400080011ff */
[----:B--2---:R-:W-:Y:S05]  /*9e10*/  @!P0 NANOSLEEP.SYNCS 0x989680 ;  /* 0x009896800000895d */ /* 0x004fea0003900000 */
[----:B------:R-:W2:Y:S02]  /*9e20*/  @!P0 SYNCS.PHASECHK.TRANS64 P0, [R0+URZ], R3 ;  /* 0x00000003000085a7 */ /* 0x000ea400080010ff */
[----:B--2---:R-:W-:Y:S05]  /*9e30*/  @!P0 BRA `(.L_x_247) ;  /* 0xfffffffc00f08947 */ /* 0x004fea000383ffff */
[----:B------:R-:W-:Y:S05]  /*9e40*/  BRA `(.L_x_248) ;  /* 0xffffffa800a07947 */ /* 0x000fea000383ffff */
.L_x_90:
[----:B------:R-:W-:-:S07]  /*9e50*/  MOV R0, UR5 ;  /* 0x0000000500007c02 */ /* 0x000fce0008000f00 */
.L_x_249:
[----:B-1----:R1:W2:Y:S02]  /*9e60*/  SYNCS.PHASECHK.TRANS64.TRYWAIT P0, [R0+URZ], R3 ;  /* 0x00000003000075a7 */ /* 0x0022a400080011ff */
[----:B--2---:R-:W-:Y:S05]  /*9e70*/  @!P0 NANOSLEEP.SYNCS 0x989680 ;  /* 0x009896800000895d */ /* 0x004fea0003900000 */
[----:B------:R-:W2:Y:S02]  /*9e80*/  @!P0 SYNCS.PHASECHK.TRANS64 P0, [R0+URZ], R3 ;  /* 0x00000003000085a7 */ /* 0x000ea400080010ff */
[----:B--2---:R-:W-:Y:S05]  /*9e90*/  @!P0 BRA `(.L_x_249) ;  /* 0xfffffffc00f08947 */ /* 0x004fea000383ffff */
[----:B------:R-:W-:Y:S05]  /*9ea0*/  BRA `(.L_x_250) ;  /* 0xffffffa800ac7947 */ /* 0x000fea000383ffff */
.L_x_91:
[----:B------:R-:W-:-:S07]  /*9eb0*/  MOV R0, UR5 ;  /* 0x0000000500007c02 */ /* 0x000fce0008000f00 */
.L_x_251:
[----:B-1----:R1:W2:Y:S02]  /*9ec0*/  SYNCS.PHASECHK.TRANS64.TRYWAIT P0, [R0+URZ], R3 ;  /* 0x00000003000075a7 */ /* 0x0022a400080011ff */
[----:B--2---:R-:W-:Y:S05]  /*9ed0*/  @!P0 NANOSLEEP.SYNCS 0x989680 ;  /* 0x009896800000895d */ /* 0x004fea0003900000 */
[----:B------:R-:W2:Y:S02]  /*9ee0*/  @!P0 SYNCS.PHASECHK.TRANS64 P0, [R0+URZ], R3 ;  /* 0x00000003000085a7 */ /* 0x000ea400080010ff */
[----:B--2---:R-:W-:Y:S05]  /*9ef0*/  @!P0 BRA `(.L_x_251) ;  /* 0xfffffffc00f08947 */ /* 0x004fea000383ffff */
[----:B------:R-:W-:Y:S05]  /*9f00*/  BRA `(.L_x_252) ;  /* 0xffffffa800b87947 */ /* 0x000fea000383ffff */
.L_x_92:
[----:B------:R-:W-:-:S07]  /*9f10*/  MOV R0, UR5 ;  /* 0x0000000500007c02 */ /* 0x000fce0008000f00 */
.L_x_253:
[----:B-1----:R1:W2:Y:S02]  /*9f20*/  SYNCS.PHASECHK.TRANS64.TRYWAIT P0, [R0+URZ], R3 ;  /* 0x00000003000075a7 */ /* 0x0022a400080011ff */
[----:B--2---:R-:W-:Y:S05]  /*9f30*/  @!P0 NANOSLEEP.SYNCS 0x989680 ;  /* 0x009896800000895d */ /* 0x004fea0003900000 */
[----:B------:R-:W2:Y:S02]  /*9f40*/  @!P0 SYNCS.PHASECHK.TRANS64 P0, [R0+URZ], R3 ;  /* 0x00000003000085a7 */ /* 0x000ea400080010ff */
[----:B--2---:R-:W-:Y:S05]  /*9f50*/  @!P0 BRA `(.L_x_253) ;  /* 0xfffffffc00f08947 */ /* 0x004fea000383ffff */
[----:B------:R-:W-:Y:S05]  /*9f60*/  BRA `(.L_x_254) ;  /* 0xffffffa800c47947 */ /* 0x000fea000383ffff */
.L_x_93:
[----:B------:R-:W-:-:S07]  /*9f70*/  MOV R0, UR5 ;  /* 0x0000000500007c02 */ /* 0x000fce0008000f00 */
.L_x_255:
[----:B-1----:R1:W2:Y:S02]  /*9f80*/  SYNCS.PHASECHK.TRANS64.TRYWAIT P0, [R0+URZ], R3 ;  /* 0x00000003000075a7 */ /* 0x0022a400080011ff */
[----:B--2---:R-:W-:Y:S05]  /*9f90*/  @!P0 NANOSLEEP.SYNCS 0x989680 ;  /* 0x009896800000895d */ /* 0x004fea0003900000 */
[----:B------:R-:W2:Y:S02]  /*9fa0*/  @!P0 SYNCS.PHASECHK.TRANS64 P0, [R0+URZ], R3 ;  /* 0x00000003000085a7 */ /* 0x000ea400080010ff */
[----:B--2---:R-:W-:Y:S05]  /*9fb0*/  @!P0 BRA `(.L_x_255) ;  /* 0xfffffffc00f08947 */ /* 0x004fea000383ffff */
[----:B------:R-:W-:Y:S05]  /*9fc0*/  BRA `(.L_x_256) ;  /* 0xffffffa800d07947 */ /* 0x000fea000383ffff */
.L_x_94:
[----:B------:R-:W-:-:S07]  /*9fd0*/  MOV R0, UR5 ;  /* 0x0000000500007c02 */ /* 0x000fce0008000f00 */
.L_x_257:
[----:B-1----:R1:W2:Y:S02]  /*9fe0*/  SYNCS.PHASECHK.TRANS64.TRYWAIT P0, [R0+URZ], R3 ;  /* 0x00000003000075a7 */ /* 0x0022a400080011ff */
[----:B--2---:R-:W-:Y:S05]  /*9ff0*/  @!P0 NANOSLEEP.SYNCS 0x989680 ;  /* 0x009896800000895d */ /* 0x004fea0003900000 */
[----:B------:R-:W2:Y:S02]  /*a000*/  @!P0 SYNCS.PHASECHK.TRANS64 P0, [R0+URZ], R3 ;  /* 0x00000003000085a7 */ /* 0x000ea400080010ff */
[----:B--2---:R-:W-:Y:S05]  /*a010*/  @!P0 BRA `(.L_x_257) ;  /* 0xfffffffc00f08947 */ /* 0x004fea000383ffff */
[----:B------:R-:W-:Y:S05]  /*a020*/  BRA `(.L_x_258) ;  /* 0xffffffa800dc7947 */ /* 0x000fea000383ffff */
.L_x_95:
[----:B------:R-:W-:-:S07]  /*a030*/  MOV R0, UR5 ;  /* 0x0000000500007c02 */ /* 0x000fce0008000f00 */
.L_x_259:
[----:B-1----:R1:W2:Y:S02]  /*a040*/  SYNCS.PHASECHK.TRANS64.TRYWAIT P0, [R0+URZ], R3 ;  /* 0x00000003000075a7 */ /* 0x0022a400080011ff */
[----:B--2---:R-:W-:Y:S05]  /*a050*/  @!P0 NANOSLEEP.SYNCS 0x989680 ;  /* 0x009896800000895d */ /* 0x004fea0003900000 */
[----:B------:R-:W2:Y:S02]  /*a060*/  @!P0 SYNCS.PHASECHK.TRANS64 P0, [R0+URZ], R3 ;  /* 0x00000003000085a7 */ /* 0x000ea400080010ff */
[----:B--2---:R-:W-:Y:S05]  /*a070*/  @!P0 BRA `(.L_x_259) ;  /* 0xfffffffc00f08947 */ /* 0x004fea000383ffff */
[----:B------:R-:W-:Y:S05]  /*a080*/  BRA `(.L_x_260) ;  /* 0xffffffa800e87947 */ /* 0x000fea000383ffff */
.L_x_96:
[----:B------:R-:W-:-:S07]  /*a090*/  MOV R0, UR5 ;  /* 0x0000000500007c02 */ /* 0x000fce0008000f00 */
.L_x_261:
[----:B-1----:R1:W2:Y:S02]  /*a0a0*/  SYNCS.PHASECHK.TRANS64.TRYWAIT P0, [R0+URZ], R3 ;  /* 0x00000003000075a7 */ /* 0x0022a400080011ff */
[----:B--2---:R-:W-:Y:S05]  /*a0b0*/  @!P0 NANOSLEEP.SYNCS 0x989680 ;  /* 0x009896800000895d */ /* 0x004fea0003900000 */
[----:B------:R-:W2:Y:S02]  /*a0c0*/  @!P0 SYNCS.PHASECHK.TRANS64 P0, [R0+URZ], R3 ;  /* 0x00000003000085a7 */ /* 0x000ea400080010ff */
[----:B--2---:R-:W-:Y:S05]  /*a0d0*/  @!P0 BRA `(.L_x_261) ;  /* 0xfffffffc00f08947 */ /* 0x004fea000383ffff */
[----:B------:R-:W-:Y:S05]  /*a0e0*/  BRA `(.L_x_262) ;  /* 0xffffffa800f47947 */ /* 0x000fea000383ffff */
.L_x_99:
[----:B--2---:R2:W3:Y:S02]  /*a0f0*/  SYNCS.PHASECHK.TRANS64.TRYWAIT P0, [R2+URZ+0x3e0], R4 ;  /* 0x0003e004020075a7 */ /* 0x0044e400080011ff */
[----:B---3--:R-:W-:Y:S05]  /*a100*/  @!P0 NANOSLEEP.SYNCS 0x989680 ;  /* 0x009896800000895d */ /* 0x008fea0003900000 */
[----:B------:R-:W3:Y:S02]  /*a110*/  @!P0 SYNCS.PHASECHK.TRANS64 P0, [R2+URZ+0x3e0], R4 ;  /* 0x0003e004020085a7 */ /* 0x000ee400080010ff */
[----:B---3--:R-:W-:Y:S05]  /*a120*/  @!P0 BRA `(.L_x_99) ;  /* 0xfffffffc00f08947 */ /* 0x008fea000383ffff */
[----:B------:R-:W-:Y:S05]  /*a130*/  BRA `(.L_x_263) ;  /* 0xffffffac00507947 */ /* 0x000fea000383ffff */
.L_x_100:
[----:B------:R-:W-:-:S07]  /*a140*/  MOV R2, UR4 ;  /* 0x0000000400027c02 */ /* 0x000fce0008000f00 */
.L_x_264:
[----:B--2---:R2:W3:Y:S02]  /*a150*/  SYNCS.PHASECHK.TRANS64.TRYWAIT P0, [R2+URZ+0x390], R5 ;  /* 0x00039005020075a7 */ /* 0x0044e400080011ff */
[----:B---3--:R-:W-:Y:S05]  /*a160*/  @!P0 NANOSLEEP.SYNCS 0x989680 ;  /* 0x009896800000895d */ /* 0x008fea0003900000 */
[----:B------:R-:W3:Y:S02]  /*a170*/  @!P0 SYNCS.PHASECHK.TRANS64 P0, [R2+URZ+0x390], R5 ;  /* 0x00039005020085a7 */ /* 0x000ee400080010ff */
[----:B---3--:R-:W-:Y:S05]  /*a180*/  @!P0 BRA `(.L_x_264) ;  /* 0xfffffffc00f08947 */ /* 0x008fea000383ffff */
[----:B------:R-:W-:Y:S05]  /*a190*/  BRA `(.L_x_265) ;  /* 0xffffffac00607947 */ /* 0x000fea000383ffff */
.L_x_101:
[----:B--2---:R2:W3:Y:S02]  /*a1a0*/  SYNCS.PHASECHK.TRANS64.TRYWAIT P1, [R2+URZ+0x380], R4 ;  /* 0x00038004020075a7 */ /* 0x0044e400080211ff */
[----:B---3--:R-:W-:Y:S05]  /*a1b0*/  @!P1 NANOSLEEP.SYNCS 0x989680 ;  /* 0x009896800000995d */ /* 0x008fea0003900000 */
[----:B------:R-:W3:Y:S02]  /*a1c0*/  @!P1 SYNCS.PHASECHK.TRANS64 P1, [R2+URZ+0x380], R4 ;  /* 0x00038004020095a7 */ /* 0x000ee400080210ff */
[----:B---3--:R-:W-:Y:S05]  /*a1d0*/  @!P1 BRA `(.L_x_101) ;  /* 0xfffffffc00f09947 */ /* 0x008fea000383ffff */
[----:B------:R-:W-:Y:S05]  /*a1e0*/  BRA `(.L_x_266) ;  /* 0xffffffac00907947 */ /* 0x000fea000383ffff */
.L_x_104:
[----:B------:R-:W-:-:S07]  /*a1f0*/  MOV R0, UR4 ;  /* 0x0000000400007c02 */ /* 0x000fce0008000f00 */
.L_x_267:
[----:B--2---:R2:W3:Y:S02]  /*a200*/  SYNCS.PHASECHK.TRANS64.TRYWAIT P0, [R0+URZ+0x390], R2 ;  /* 0x00039002000075a7 */ /* 0x0044e400080011ff */
[----:B---3--:R-:W-:Y:S05]  /*a210*/  @!P0 NANOSLEEP.SYNCS 0x989680 ;  /* 0x009896800000895d */ /* 0x008fea0003900000 */
[----:B------:R-:W3:Y:S02]  /*a220*/  @!P0 SYNCS.PHASECHK.TRANS64 P0, [R0+URZ+0x390], R2 ;  /* 0x00039002000085a7 */ /* 0x000ee400080010ff */
[----:B---3--:R-:W-:Y:S05]  /*a230*/  @!P0 BRA `(.L_x_267) ;  /* 0xfffffffc00f08947 */ /* 0x008fea000383ffff */
[----:B------:R-:W-:Y:S05]  /*a240*/  BRA `(.L_x_103) ;  /* 0xffffffac00e47947 */ /* 0x000fea000383ffff */
.L_x_111:
[----:B-1----:R1:W2:Y:S02]  /*a250*/  SYNCS.PHASECHK.TRANS64.TRYWAIT P1, [R0+URZ+0x380], R2 ;  /* 0x00038002000075a7 */ /* 0x0022a400080211ff */
[----:B--2---:R-:W-:Y:S05]  /*a260*/  @!P1 NANOSLEEP.SYNCS 0x989680 ;  /* 0x009896800000995d */ /* 0x004fea0003900000 */
[----:B------:R-:W2:Y:S02]  /*a270*/  @!P1 SYNCS.PHASECHK.TRANS64 P1, [R0+URZ+0x380], R2 ;  /* 0x00038002000095a7 */ /* 0x000ea400080210ff */
[----:B--2---:R-:W-:Y:S05]  /*a280*/  @!P1 BRA `(.L_x_111) ;  /* 0xfffffffc00f09947 */ /* 0x004fea000383ffff */
[----:B------:R-:W-:Y:S05]  /*a290*/  BRA `(.L_x_268) ;  /* 0xffffffb400407947 */ /* 0x000fea000383ffff */
.L_x_112:
[----:B------:R-:W-:-:S07]  /*a2a0*/  MOV R2, UR19 ;  /* 0x0000001300027c02 */ /* 0x000fce0008000f00 */
.L_x_269:
[----:B-1----:R1:W2:Y:S02]  /*a2b0*/  SYNCS.PHASECHK.TRANS64.TRYWAIT P0, [R2+URZ+0x3c0], R0 ;  /* 0x0003c000020075a7 */ /* 0x0022a400080011ff */
[----:B--2---:R-:W-:Y:S05]  /*a2c0*/  @!P0 NANOSLEEP.SYNCS 0x989680 ;  /* 0x009896800000895d */ /* 0x004fea0003900000 */
[----:B------:R-:W2:Y:S02]  /*a2d0*/  @!P0 SYNCS.PHASECHK.TRANS64 P0, [R2+URZ+0x3c0], R0 ;  /* 0x0003c000020085a7 */ /* 0x000ea400080010ff */
[----:B--2---:R-:W-:Y:S05]  /*a2e0*/  @!P0 BRA `(.L_x_269) ;  /* 0xfffffffc00f08947 */ /* 0x004fea000383ffff */
[----:B------:R-:W-:Y:S05]  /*a2f0*/  BRA `(.L_x_270) ;  /* 0xffffffb400747947 */ /* 0x000fea000383ffff */
.L_x_115:
[----:B------:R-:W-:Y:S07]  /*a300*/  MOV R0, UR6 ;  /* 0x0000000600007c02 */ /* 0x000fee0008000f00 */
.L_x_271:
[----:B-1----:R1:W2:Y:S02]  /*a310*/  SYNCS.PHASECHK.TRANS64.TRYWAIT P0, [R0+URZ], R2 ;  /* 0x00000002000075a7 */ /* 0x0022a400080011ff */
[----:B--2---:R-:W-:Y:S05]  /*a320*/  @!P0 NANOSLEEP.SYNCS 0x989680 ;  /* 0x009896800000895d */ /* 0x004fea0003900000 */
[----:B------:R-:W2:Y:S02]  /*a330*/  @!P0 SYNCS.PHASECHK.TRANS64 P0, [R0+URZ], R2 ;  /* 0x00000002000085a7 */ /* 0x000ea400080010ff */
[----:B--2---:R-:W-:Y:S05]  /*a340*/  @!P0 BRA `(.L_x_271) ;  /* 0xfffffffc00f08947 */ /* 0x004fea000383ffff */
[----:B------:R-:W-:Y:S05]  /*a350*/  BRA `(.L_x_114) ;  /* 0xffffffb400ac7947 */ /* 0x000fea000383ffff */
.L_x_118:
[----:B------:R-:W-:-:S07]  /*a360*/  MOV R0, UR4 ;  /* 0x0000000400007c02 */ /* 0x000fce0008000f00 */
.L_x_272:
[----:B--2---:R2:W4:Y:S02]  /*a370*/  SYNCS.PHASECHK.TRANS64.TRYWAIT P0, [R0+URZ], R2 ;  /* 0x00000002000075a7 */ /* 0x00452400080011ff */
[----:B----4-:R-:W-:Y:S05]  /*a380*/  @!P0 NANOSLEEP.SYNCS 0x989680 ;  /* 0x009896800000895d */ /* 0x010fea0003900000 */
[----:B------:R-:W4:Y:S02]  /*a390*/  @!P0 SYNCS.PHASECHK.TRANS64 P0, [R0+URZ], R2 ;  /* 0x00000002000085a7 */ /* 0x000f2400080010ff */
[----:B----4-:R-:W-:Y:S05]  /*a3a0*/  @!P0 BRA `(.L_x_272) ;  /* 0xfffffffc00f08947 */ /* 0x010fea000383ffff */
[----:B------:R-:W-:Y:S05]  /*a3b0*/  BRA `(.L_x_273) ;  /* 0xffffffb8004c7947 */ /* 0x000fea000383ffff */
.L_x_119:
[----:B------:R-:W-:-:S07]  /*a3c0*/  MOV R0, UR5 ;  /* 0x0000000500007c02 */ /* 0x000fce0008000f00 */
.L_x_274:
[----:B-1----:R1:W2:Y:S02]  /*a3d0*/  SYNCS.PHASECHK.TRANS64.TRYWAIT P0, [R0+URZ], R3 ;  /* 0x00000003000075a7 */ /* 0x0022a400080011ff */
[----:B--2---:R-:W-:Y:S05]  /*a3e0*/  @!P0 NANOSLEEP.SYNCS 0x989680 ;  /* 0x009896800000895d */ /* 0x004fea0003900000 */
[----:B------:R-:W2:Y:S02]  /*a3f0*/  @!P0 SYNCS.PHASECHK.TRANS64 P0, [R0+URZ], R3 ;  /* 0x00000003000085a7 */ /* 0x000ea400080010ff */
[----:B--2---:R-:W-:Y:S05]  /*a400*/  @!P0 BRA `(.L_x_274) ;  /* 0xfffffffc00f08947 */ /* 0x004fea000383ffff */
[----:B------:R-:W-:Y:S05]  /*a410*/  BRA `(.L_x_275) ;  /* 0xffffffb800587947 */ /* 0x000fea000383ffff */
.L_x_120:
[----:B------:R-:W-:-:S07]  /*a420*/  MOV R0, UR5 ;  /* 0x0000000500007c02 */ /* 0x000fce0008000f00 */
.L_x_276:
[----:B-1----:R1:W2:Y:S02]  /*a430*/  SYNCS.PHASECHK.TRANS64.TRYWAIT P0, [R0+URZ], R3 ;  /* 0x00000003000075a7 */ /* 0x0022a400080011ff */
[----:B--2---:R-:W-:Y:S05]  /*a440*/  @!P0 NANOSLEEP.SYNCS 0x989680 ;  /* 0x009896800000895d */ /* 0x004fea0003900000 */
[----:B------:R-:W2:Y:S02]  /*a450*/  @!P0 SYNCS.PHASECHK.TRANS64 P0, [R0+URZ], R3 ;  /* 0x00000003000085a7 */ /* 0x000ea400080010ff */
[----:B--2---:R-:W-:Y:S05]  /*a460*/  @!P0 BRA `(.L_x_276) ;  /* 0xfffffffc00f08947 */ /* 0x004fea000383ffff */
[----:B------:R-:W-:Y:S05]  /*a470*/  BRA `(.L_x_277) ;  /* 0xffffffb800647947 */ /* 0x000fea000383ffff */
.L_x_121:
[----:B-1----:R-:W-:-:S07]  /*a480*/  MOV R0, UR4 ;  /* 0x0000000400007c02 */ /* 0x002fce0008000f00 */
.L_x_278:
[----:B-1----:R1:W2:Y:S02]  /*a490*/  SYNCS.PHASECHK.TRANS64.TRYWAIT P0, [R0+URZ], R2 ;  /* 0x00000002000075a7 */ /* 0x0022a400080011ff */
[----:B--2---:R-:W-:Y:S05]  /*a4a0*/  @!P0 NANOSLEEP.SYNCS 0x989680 ;  /* 0x009896800000895d */ /* 0x004fea0003900000 */
[----:B------:R-:W2:Y:S02]  /*a4b0*/  @!P0 SYNCS.PHASECHK.TRANS64 P0, [R0+URZ], R2 ;  /* 0x00000002000085a7 */ /* 0x000ea400080010ff */
[----:B--2---:R-:W-:Y:S05]  /*a4c0*/  @!P0 BRA `(.L_x_278) ;  /* 0xfffffffc00f08947 */ /* 0x004fea000383ffff */
[----:B------:R-:W-:Y:S05]  /*a4d0*/  BRA `(.L_x_279) ;  /* 0xffffffb800707947 */ /* 0x000fea000383ffff */
.L_x_126:
[----:B---3--:R3:W4:Y:S02]  /*a4e0*/  SYNCS.PHASECHK.TRANS64.TRYWAIT P0, [R12+URZ+0x380], R0 ;  /* 0x000380000c0075a7 */ /* 0x00872400080011ff */
[----:B----4-:R-:W-:Y:S05]  /*a4f0*/  @!P0 NANOSLEEP.SYNCS 0x989680 ;  /* 0x009896800000895d */ /* 0x010fea0003900000 */
[----:B------:R-:W4:Y:S02]  /*a500*/  @!P0 SYNCS.PHASECHK.TRANS64 P0, [R12+URZ+0x380], R0 ;  /* 0x000380000c0085a7 */ /* 0x000f2400080010ff */
[----:B----4-:R-:W-:Y:S05]  /*a510*/  @!P0 BRA `(.L_x_126) ;  /* 0xfffffffc00f08947 */ /* 0x010fea000383ffff */
[----:B------:R-:W-:Y:S05]  /*a520*/  BRA `(.L_x_280) ;  /* 0xffffffbc00847947 */ /* 0x000fea000383ffff */
.L_x_129:
[----:B-1----:R-:W-:Y:S07]  /*a530*/  MOV R0, UR17 ;  /* 0x0000001100007c02 */ /* 0x002fee0008000f00 */
.L_x_281:
[----:B-1----:R1:W3:Y:S02]  /*a540*/  SYNCS.PHASECHK.TRANS64.TRYWAIT P2, [R0+URZ+0x378], R8 ;  /* 0x00037808000075a7 */ /* 0x0022e400080411ff */
[----:B---3--:R-:W-:Y:S05]  /*a550*/  @!P2 NANOSLEEP.SYNCS 0x989680 ;  /* 0x009896800000a95d */ /* 0x008fea0003900000 */
[----:B------:R-:W3:Y:S02]  /*a560*/  @!P2 SYNCS.PHASECHK.TRANS64 P2, [R0+URZ+0x378], R8 ;  /* 0x000378080000a5a7 */ /* 0x000ee400080410ff */
[----:B---3--:R-:W-:Y:S05]  /*a570*/  @!P2 BRA `(.L_x_281) ;  /* 0xfffffffc00f0a947 */ /* 0x008fea000383ffff */
[----:B------:R-:W-:Y:S05]  /*a580*/  BRA `(.L_x_128) ;  /* 0xffffffc000e47947 */ /* 0x000fea000383ffff */
.L_x_132:
[----:B-1----:R-:W-:Y:S07]  /*a590*/  MOV R0, UR17 ;  /* 0x0000001100007c02 */ /* 0x002fee0008000f00 */
.L_x_282:
[----:B-1----:R1:W3:Y:S02]  /*a5a0*/  SYNCS.PHASECHK.TRANS64.TRYWAIT P0, [R0+URZ+0x368], R6 ;  /* 0x00036806000075a7 */ /* 0x0022e400080011ff */
[----:B---3--:R-:W-:Y:S05]  /*a5b0*/  @!P0 NANOSLEEP.SYNCS 0x989680 ;  /* 0x009896800000895d */ /* 0x008fea0003900000 */
[----:B------:R-:W3:Y:S02]  /*a5c0*/  @!P0 SYNCS.PHASECHK.TRANS64 P0, [R0+URZ+0x368], R6 ;  /* 0x00036806000085a7 */ /* 0x000ee400080010ff */
[----:B---3--:R-:W-:Y:S05]  /*a5d0*/  @!P0 BRA `(.L_x_282) ;  /* 0xfffffffc00f08947 */ /* 0x008fea000383ffff */
[----:B------:R-:W-:Y:S05]  /*a5e0*/  BRA `(.L_x_283) ;  /* 0xffffffc400347947 */ /* 0x000fea000383ffff */
.L_x_135:
[----:B---3--:R3:W1:Y:S02]  /*a5f0*/  SYNCS.PHASECHK.TRANS64.TRYWAIT P0, [R3+URZ+0x380], R0 ;  /* 0x00038000030075a7 */ /* 0x00866400080011ff */
[----:B-1----:R-:W-:Y:S05]  /*a600*/  @!P0 NANOSLEEP.SYNCS 0x989680 ;  /* 0x009896800000895d */ /* 0x002fea0003900000 */
[----:B------:R-:W1:Y:S02]  /*a610*/  @!P0 SYNCS.PHASECHK.TRANS64 P0, [R3+URZ+0x380], R0 ;  /* 0x00038000030085a7 */ /* 0x000e6400080010ff */
[----:B-1----:R-:W-:Y:S05]  /*a620*/  @!P0 BRA `(.L_x_135) ;  /* 0xfffffffc00f08947 */ /* 0x002fea000383ffff */
[----:B------:R-:W-:Y:S05]  /*a630*/  BRA `(.L_x_284) ;  /* 0xffffffc8007c7947 */ /* 0x000fea000383ffff */
.L_x_146:
[----:B-1----:R-:W-:Y:S04]  /*a640*/  MOV R0, UR44 ;  /* 0x0000002c00007c02 */ /* 0x002fe80008000f00 */
[----:B------:R1:W2:Y:S03]  /*a650*/  SYNCS.PHASECHK.TRANS64.TRYWAIT P1, [R0+URZ+0x360], R4 ;  /* 0x00036004000075a7 */ /* 0x0002a600080211ff */
[----:B--2---:R-:W-:Y:S05]  /*a660*/  @!P1 NANOSLEEP.SYNCS 0x989680 ;  /* 0x009896800000995d */ /* 0x004fea0003900000 */
[----:B------:R-:W2:Y:S02]  /*a670*/  @!P1 SYNCS.PHASECHK.TRANS64 P1, [R0+URZ+0x360], R4 ;  /* 0x00036004000095a7 */ /* 0x000ea400080210ff */
[----:B--2---:R-:W-:Y:S05]  /*a680*/  @!P1 BRA `(.L_x_146) ;  /* 0xfffffffc00ec9947 */ /* 0x004fea000383ffff */
[----:B------:R-:W-:Y:S05]  /*a690*/  BRA `(.L_x_145) ;  /* 0xffffffd400cc7947 */ /* 0x000fea000383ffff */
.L_x_148:
[----:B------:R1:W1:Y:S02]  /*a6a0*/  SYNCS.PHASECHK.TRANS64.TRYWAIT P1, [R16+URZ+0x3a0], R3 ;  /* 0x0003a003100075a7 */ /* 0x00026400080211ff */
[----:B-1----:R-:W-:Y:S05]  /*a6b0*/  @!P1 NANOSLEEP.SYNCS 0x989680 ;  /* 0x009896800000995d */ /* 0x002fea0003900000 */
[----:B------:R-:W1:Y:S02]  /*a6c0*/  @!P1 SYNCS.PHASECHK.TRANS64 P1, [R16+URZ+0x3a0], R3 ;  /* 0x0003a003100095a7 */ /* 0x000e6400080210ff */
[----:B-1----:R-:W-:Y:S05]  /*a6d0*/  @!P1 BRA `(.L_x_148) ;  /* 0xfffffffc00f09947 */ /* 0x002fea000383ffff */
[----:B------:R-:W-:Y:S05]  /*a6e0*/  BRA `(.L_x_147) ;  /* 0xffffffd800087947 */ /* 0x000fea000383ffff */
        .weak           $__internal_0_$__cuda_sm10x_tcgen05_guardrail_trap_col_being_dealloced_not_returned_by_alloc
        .type           $__internal_0_$__cuda_sm10x_tcgen05_guardrail_trap_col_being_dealloced_not_returned_by_alloc,@function
        .size           $__internal_0_$__cuda_sm10x_tcgen05_guardrail_trap_col_being_dealloced_not_returned_by_alloc,($__internal_1_$__cuda_sm10x_tcgen05_guardrail_trap_phase_invalid_during_alloc - $__internal_0_$__cuda_sm10x_tcgen05_guardrail_trap_col_being_dealloced_not_returned_by_alloc)
$__internal_0_$__cuda_sm10x_tcgen05_guardrail_trap_col_being_dealloced_not_returned_by_alloc:
[----:B------:R-:W-:Y:S05]  /*a6f0*/  BPT.TRAP 0x1 ;  /* 0x000000040000795c */ /* 0x000fea0000300000 */
[----:B------:R-:W-:-:S04]  /*a700*/  HFMA2 R3, -RZ, RZ, 0, 0 ;  /* 0x00000000ff037431 */ /* 0x000fc800000001ff */
[----:B------:R-:W-:Y:S05]  /*a710*/  RET.REL.NODEC R2 `(_ZN7cutlass13device_kernelINS_4gemm6kernel13GemmUniversalIN4cute5tupleIJiiiiEEENS1_10collective13CollectiveMmaINS1_35MainloopSm100TmaUmmaWarpSpecializedILi54ELi2ELi4ENS5_IJNS4_1CILi4EEENSA_ILi2EEENSA_ILi1EEEEEEEENS5_IJNSA_ILi64EEESG_NSA_ILi32EEEEEEaNS5_IJlSD_lEEEaSJ_NS4_8TiledMMAINS4_8MMA_AtomIJNS4_15SM100_MMA_S8_SSIaaiLi64ELi64ELNS4_4UMMA5MajorE0ELSO_0ELNSN_8SaturateE0EEEEEENS4_6LayoutINS5_IJSD_SD_SD_EEENS5_IJNSA_ILi0EEESU_SU_EEEEENS5_IJNS4_10UnderscoreESX_SX_EEEEENS4_23SM90_TMA_LOAD_MULTICASTENS4_14ComposedLayoutINS4_7SwizzleILi1ELi4ELi3EEENS4_18smem_ptr_flag_bitsILi8EEENSS_INS5_IJNSA_ILi8EEESH_EEENS5_IJSH_SD_EEEEEEEvNS4_8identityES10_S1A_vS1B_EENS_8epilogue10collective18CollectiveEpilogueINS1D_23Sm100TmaWarpSpecializedILi1ELi1ELi32ELb0ELb0EEEJSI_NS5_IJNSS_ISG_SD_EES1I_EEEaSJ_aSJ_NS1D_6fusion15FusionCallbacksIS1H_NS1K_17LinearCombinationIaiaiLNS_15FloatRoundStyleE2EEESI_S1J_JEEENS4_5SM1004TMEM4LOAD26SM100_TMEM_LOAD_16dp32b32xENS4_13SM90_TMA_LOADENS11_INS12_ILi2ELi4ELi3EEES15_NSS_INS5_IJS16_SG_EEENS5_IJSG_SD_EEEEEEENS4_39AutoVectorizingCopyWithAssumedAlignmentILi128EEENS4_14SM90_TMA_STOREES1Z_S21_S21_EEEvvEEEEvNT_6ParamsE) ;  /* 0xffffff5802387950 */ /* 0x000fea0003c3ffff */
        .weak           $__internal_1_$__cuda_sm10x_tcgen05_guardrail_trap_phase_invalid_during_alloc
        .type           $__internal_1_$__cuda_sm10x_tcgen05_guardrail_trap_phase_invalid_during_alloc,@function
        .size           $__internal_1_$__cuda_sm10x_tcgen05_guardrail_trap_phase_invalid_during_alloc,($__internal_2_$__cuda_sm10x_tcgen05_guardrail_trap_unallocated_columns_being_dealloced - $__internal_1_$__cuda_sm10x_tcgen05_guardrail_trap_phase_invalid_during_alloc)
$__internal_1_$__cuda_sm10x_tcgen05_guardrail_trap_phase_invalid_during_alloc:
[----:B------:R-:W-:Y:S05]  /*a720*/  BPT.TRAP 0x1 ;  /* 0x000000040000795c */ /* 0x000fea0000300000 */
[----:B------:R-:W-:-:S04]  /*a730*/  MOV R5, 0x0 ;  /* 0x0000000000057802 */ /* 0x000fc80000000f00 */
[----:B------:R-:W-:Y:S05]  /*a740*/  RET.REL.NODEC R4 `(_ZN7cutlass13device_kernelINS_4gemm6kernel13GemmUniversalIN4cute5tupleIJiiiiEEENS1_10collective13CollectiveMmaINS1_35MainloopSm100TmaUmmaWarpSpecializedILi54ELi2ELi4ENS5_IJNS4_1CILi4EEENSA_ILi2EEENSA_ILi1EEEEEEEENS5_IJNSA_ILi64EEESG_NSA_ILi32EEEEEEaNS5_IJlSD_lEEEaSJ_NS4_8TiledMMAINS4_8MMA_AtomIJNS4_15SM100_MMA_S8_SSIaaiLi64ELi64ELNS4_4UMMA5MajorE0ELSO_0ELNSN_8SaturateE0EEEEEENS4_6LayoutINS5_IJSD_SD_SD_EEENS5_IJNSA_ILi0EEESU_SU_EEEEENS5_IJNS4_10UnderscoreESX_SX_EEEEENS4_23SM90_TMA_LOAD_MULTICASTENS4_14ComposedLayoutINS4_7SwizzleILi1ELi4ELi3EEENS4_18smem_ptr_flag_bitsILi8EEENSS_INS5_IJNSA_ILi8EEESH_EEENS5_IJSH_SD_EEEEEEEvNS4_8identityES10_S1A_vS1B_EENS_8epilogue10collective18CollectiveEpilogueINS1D_23Sm100TmaWarpSpecializedILi1ELi1ELi32ELb0ELb0EEEJSI_NS5_IJNSS_ISG_SD_EES1I_EEEaSJ_aSJ_NS1D_6fusion15FusionCallbacksIS1H_NS1K_17LinearCombinationIaiaiLNS_15FloatRoundStyleE2EEESI_S1J_JEEENS4_5SM1004TMEM4LOAD26SM100_TMEM_LOAD_16dp32b32xENS4_13SM90_TMA_LOADENS11_INS12_ILi2ELi4ELi3EEES15_NSS_INS5_IJS16_SG_EEENS5_IJSG_SD_EEEEEEENS4_39AutoVectorizingCopyWithAssumedAlignmentILi128EEENS4_14SM90_TMA_STOREES1Z_S21_S21_EEEvvEEEEvNT_6ParamsE) ;  /* 0xffffff58042c7950 */ /* 0x000fea0003c3ffff */
        .weak           $__internal_2_$__cuda_sm10x_tcgen05_guardrail_trap_unallocated_columns_being_dealloced
        .type           $__internal_2_$__cuda_sm10x_tcgen05_guardrail_trap_unallocated_columns_being_dealloced,@function
        .size           $__internal_2_$__cuda_sm10x_tcgen05_guardrail_trap_unallocated_columns_being_dealloced,(.L_x_286 - $__internal_2_$__cuda_sm10x_tcgen05_guardrail_trap_unallocated_columns_being_dealloced)
$__internal_2_$__cuda_sm10x_tcgen05_guardrail_trap_unallocated_columns_being_dealloced:
[----:B------:R-:W-:Y:S05]  /*a750*/  BPT.TRAP 0x1 ;  /* 0x000000040000795c */ /* 0x000fea0000300000 */
[----:B------:R-:W-:-:S04]  /*a760*/  HFMA2 R3, -RZ, RZ, 0, 0 ;  /* 0x00000000ff037431 */ /* 0x000fc800000001ff */
[----:B------:R-:W-:Y:S05]  /*a770*/  RET.REL.NODEC R2 `(_ZN7cutlass13device_kernelINS_4gemm6kernel13GemmUniversalIN4cute5tupleIJiiiiEEENS1_10collective13CollectiveMmaINS1_35MainloopSm100TmaUmmaWarpSpecializedILi54ELi2ELi4ENS5_IJNS4_1CILi4EEENSA_ILi2EEENSA_ILi1EEEEEEEENS5_IJNSA_ILi64EEESG_NSA_ILi32EEEEEEaNS5_IJlSD_lEEEaSJ_NS4_8TiledMMAINS4_8MMA_AtomIJNS4_15SM100_MMA_S8_SSIaaiLi64ELi64ELNS4_4UMMA5MajorE0ELSO_0ELNSN_8SaturateE0EEEEEENS4_6LayoutINS5_IJSD_SD_SD_EEENS5_IJNSA_ILi0EEESU_SU_EEEEENS5_IJNS4_10UnderscoreESX_SX_EEEEENS4_23SM90_TMA_LOAD_MULTICASTENS4_14ComposedLayoutINS4_7SwizzleILi1ELi4ELi3EEENS4_18smem_ptr_flag_bitsILi8EEENSS_INS5_IJNSA_ILi8EEESH_EEENS5_IJSH_SD_EEEEEEEvNS4_8identityES10_S1A_vS1B_EENS_8epilogue10collective18CollectiveEpilogueINS1D_23Sm100TmaWarpSpecializedILi1ELi1ELi32ELb0ELb0EEEJSI_NS5_IJNSS_ISG_SD_EES1I_EEEaSJ_aSJ_NS1D_6fusion15FusionCallbacksIS1H_NS1K_17LinearCombinationIaiaiLNS_15FloatRoundStyleE2EEESI_S1J_JEEENS4_5SM1004TMEM4LOAD26SM100_TMEM_LOAD_16dp32b32xENS4_13SM90_TMA_LOADENS11_INS12_ILi2ELi4ELi3EEES15_NSS_INS5_IJS16_SG_EEENS5_IJSG_SD_EEEEEEENS4_39AutoVectorizingCopyWithAssumedAlignmentILi128EEENS4_14SM90_TMA_STOREES1Z_S21_S21_EEEvvEEEEvNT_6ParamsE) ;  /* 0xffffff5802207950 */ /* 0x000fea0003c3ffff */
.L_x_285:
[----:B------:R-:W-:-:S00]  /*a780*/  BRA `(.L_x_285) ;  /* 0xfffffffc00fc7947 */ /* 0x000fc0000383ffff */
[----:B------:R-:W-:-:S00]  /*a790*/  NOP ;  /* 0x0000000000007918 */ /* 0x000fc00000000000 */
        /* <DEDUP_REMOVED lines=14> */
.L_x_286:


//--------------------- .nv.global.init           --------------------------
	.section	.nv.global.init,"aw",@progbits
.nv.global.init:
	.type		$str$27,@object
	.size		$str$27,($str$28 - $str$27)
$str$27:
        /*0000*/ 	.byte	0x28, 0x61, 0x64, 0x64, 0x72, 0x65, 0x73, 0x73, 0x20, 0x26, 0x20, 0x6d, 0x61, 0x73, 0x6b, 0x29
        /*0010*/ 	.byte	0x20, 0x3d, 0x3d, 0x20, 0x30, 0x00
	.type		$str$28,@object
	.size		$str$28,($str$26 - $str$28)
$str$28:
        /*0016*/ 	.byte	0x2f, 0x74, 0x6d, 0x70, 0x2f, 0x63, 0x75, 0x74, 0x6c, 0x61, 0x73, 0x73, 0x5f, 0x73, 0x77, 0x65
        /*0026*/ 	.byte	0x65, 0x70, 0x5f, 0x73, 0x72, 0x63, 0x2f, 0x69, 0x6e, 0x63, 0x6c, 0x75, 0x64, 0x65, 0x2f, 0x63
        /*0036*/ 	.byte	0x75, 0x74, 0x65, 0x2f, 0x70, 0x6f, 0x69, 0x6e, 0x74, 0x65, 0x72, 0x5f, 0x66, 0x6c, 0x61, 0x67
        /*0046*/ 	.byte	0x67, 0x65, 0x64, 0x2e, 0x68, 0x70, 0x70, 0x00
	.type		$str$26,@object
	.size		$str$26,($str$25 - $str$26)
$str$26:
        /*004e*/ 	.byte	0x2f, 0x74, 0x6d, 0x70, 0x2f, 0x63, 0x75, 0x74, 0x6c, 0x61, 0x73, 0x73, 0x5f, 0x73, 0x77, 0x65
        /*005e*/ 	.byte	0x65, 0x70, 0x5f, 0x73, 0x72, 0x63, 0x2f, 0x69, 0x6e, 0x63, 0x6c, 0x75, 0x64, 0x65, 0x2f, 0x63
        /*006e*/ 	.byte	0x75, 0x74, 0x65, 0x2f, 0x61, 0x74, 0x6f, 0x6d, 0x2f, 0x63, 0x6f, 0x70, 0x79, 0x5f, 0x74, 0x72
        /*007e*/ 	.byte	0x61, 0x69, 0x74, 0x73, 0x5f, 0x73, 0x6d, 0x31, 0x30, 0x30, 0x2e, 0x68, 0x70, 0x70, 0x00
	.type		$str$25,@object
	.size		$str$25,(__unnamed_1 - $str$25)
$str$25:
        /*008d*/ 	.byte	0x28, 0x28, 0x75, 0x69, 0x6e, 0x74, 0x33, 0x32, 0x5f, 0x74, 0x28, 0x74, 0x68, 0x72, 0x65, 0x61
        /*009d*/ 	.byte	0x64, 0x49, 0x64, 0x78, 0x2e, 0x78, 0x29, 0x20, 0x2f, 0x20, 0x33, 0x32, 0x29, 0x20, 0x25, 0x20
        /*00ad*/ 	.byte	0x34, 0x29, 0x20, 0x3d, 0x3d, 0x20, 0x28, 0x28, 0x28, 0x74, 0x6d, 0x65, 0x6d, 0x5f, 0x61, 0x64
        /*00bd*/ 	.byte	0x64, 0x72, 0x20, 0x3e, 0x3e, 0x20, 0x31, 0x36, 0x29, 0x20, 0x2f, 0x20, 0x33, 0x32, 0x29, 0x20
        /*00cd*/ 	.byte	0x25, 0x20, 0x34, 0x29, 0x00
	.type		__unnamed_1,@object
	.size		__unnamed_1,(__unnamed_2 - __unnamed_1)
__unnamed_1:
        /*00d2*/ 	.byte	0x61, 0x75, 0x74, 0x6f, 0x20, 0x63, 0x75, 0x74, 0x65, 0x3a, 0x3a, 0x61, 0x73, 0x5f, 0x70, 0x6f
        /* <DEDUP_REMOVED lines=24> */
        /*0262*/ 	.byte	0x00
	.type		__unnamed_2,@object
	.size		__unnamed_2,(.L_2 - __unnamed_2)
__unnamed_2:
        /* <DEDUP_REMOVED lines=41> */
.L_2:


//--------------------- .nv.shared._ZN7cutlass13device_kernelINS_4gemm6kernel13GemmUniversalIN4cute5tupleIJiiiiEEENS1_10collective13CollectiveMmaINS1_35MainloopSm100TmaUmmaWarpSpecializedILi54ELi2ELi4ENS5_IJNS4_1CILi4EEENSA_ILi2EEENSA_ILi1EEEEEEEENS5_IJNSA_ILi64EEESG_NSA_ILi32EEEEEEaNS5_IJlSD_lEEEaSJ_NS4_8TiledMMAINS4_8MMA_AtomIJNS4_15SM100_MMA_S8_SSIaaiLi64ELi64ELNS4_4UMMA5MajorE0ELSO_0ELNSN_8SaturateE0EEEEEENS4_6LayoutINS5_IJSD_SD_SD_EEENS5_IJNSA_ILi0EEESU_SU_EEEEENS5_IJNS4_10UnderscoreESX_SX_EEEEENS4_23SM90_TMA_LOAD_MULTICASTENS4_14ComposedLayoutINS4_7SwizzleILi1ELi4ELi3EEENS4_18smem_ptr_flag_bitsILi8EEENSS_INS5_IJNSA_ILi8EEESH_EEENS5_IJSH_SD_EEEEEEEvNS4_8identityES10_S1A_vS1B_EENS_8epilogue10collective18CollectiveEpilogueINS1D_23Sm100TmaWarpSpecializedILi1ELi1ELi32ELb0ELb0EEEJSI_NS5_IJNSS_ISG_SD_EES1I_EEEaSJ_aSJ_NS1D_6fusion15FusionCallbacksIS1H_NS1K_17LinearCombinationIaiaiLNS_15FloatRoundStyleE2EEESI_S1J_JEEENS4_5SM1004TMEM4LOAD26SM100_TMEM_LOAD_16dp32b32xENS4_13SM90_TMA_LOADENS11_INS12_ILi2ELi4ELi3EEES15_NSS_INS5_IJS16_SG_EEENS5_IJSG_SD_EEEEEEENS4_39AutoVectorizingCopyWithAssumedAlignmentILi128EEENS4_14SM90_TMA_STOREES1Z_S21_S21_EEEvvEEEEvNT_6ParamsE --------------------------
	.section	.nv.shared._ZN7cutlass13device_kernelINS_4gemm6kernel13GemmUniversalIN4cute5tupleIJiiiiEEENS1_10collective13CollectiveMmaINS1_35MainloopSm100TmaUmmaWarpSpecializedILi54ELi2ELi4ENS5_IJNS4_1CILi4EEENSA_ILi2EEENSA_ILi1EEEEEEEENS5_IJNSA_ILi64EEESG_NSA_ILi32EEEEEEaNS5_IJlSD_lEEEaSJ_NS4_8TiledMMAINS4_8MMA_AtomIJNS4_15SM100_MMA_S8_SSIaaiLi64ELi64ELNS4_4UMMA5MajorE0ELSO_0ELNSN_8SaturateE0EEEEEENS4_6LayoutINS5_IJSD_SD_SD_EEENS5_IJNSA_ILi0EEESU_SU_EEEEENS5_IJNS4_10UnderscoreESX_SX_EEEEENS4_23SM90_TMA_LOAD_MULTICASTENS4_14ComposedLayoutINS4_7SwizzleILi1ELi4ELi3EEENS4_18smem_ptr_flag_bitsILi8EEENSS_INS5_IJNSA_ILi8EEESH_EEENS5_IJSH_SD_EEEEEEEvNS4_8identityES10_S1A_vS1B_EENS_8epilogue10collective18CollectiveEpilogueINS1D_23Sm100TmaWarpSpecializedILi1ELi1ELi32ELb0ELb0EEEJSI_NS5_IJNSS_ISG_SD_EES1I_EEEaSJ_aSJ_NS1D_6fusion15FusionCallbacksIS1H_NS1K_17LinearCombinationIaiaiLNS_15FloatRoundStyleE2EEESI_S1J_JEEENS4_5SM1004TMEM4LOAD26SM100_TMEM_LOAD_16dp32b32xENS4_13SM90_TMA_LOADENS11_INS12_ILi2ELi4ELi3EEES15_NSS_INS5_IJS16_SG_EEENS5_IJSG_SD_EEEEEEENS4_39AutoVectorizingCopyWithAssumedAlignmentILi128EEENS4_14SM90_TMA_STOREES1Z_S21_S21_EEEvvEEEEvNT_6ParamsE,"aw",@nobits
	.sectionflags	@""
	.align	16
	.zero		1024


//--------------------- .nv.shared.reserved.0     --------------------------
	.section	.nv.shared.reserved.0,"aw",@nobits
	.weak		__nv_reservedSMEM_offset_0_alias
	.size		__nv_reservedSMEM_offset_0_alias, 0, 64
	.other		__nv_reservedSMEM_offset_0_alias,@"STO_CUDA_RESERVED_SHARED STV_DEFAULT"
__nv_reservedSMEM_offset_0_alias:
	.zero		0
.nv.shared.reserved.0:
	.zero		64
	.weak		__nv_reservedSMEM_tcgen05_partition
	.type		__nv_reservedSMEM_tcgen05_partition,@object
	.size		__nv_reservedSMEM_tcgen05_partition,(.L_0 - __nv_reservedSMEM_tcgen05_partition)
__nv_reservedSMEM_tcgen05_partition:
	.zero		32
.L_0:


//--------------------- .nv.global                --------------------------
	.section	.nv.global,"aw",@nobits
.nv.global:
	.type		_ZN40_INTERNAL_43d82fc5_4_k_cu_00c263c3_253044cute1_E,@object
	.size		_ZN40_INTERNAL_43d82fc5_4_k_cu_00c263c3_253044cute1_E,(_ZN40_INTERNAL_43d82fc5_4_k_cu_00c263c3_253044cuda3std3__45__cpo6cbeginE - _ZN40_INTERNAL_43d82fc5_4_k_cu_00c263c3_253044cute1_E)
_ZN40_INTERNAL_43d82fc5_4_k_cu_00c263c3_253044cute1_E:
	.zero		1
	.type		_ZN40_INTERNAL_43d82fc5_4_k_cu_00c263c3_253044cuda3std3__45__cpo6cbeginE,@object
	.size		_ZN40_INTERNAL_43d82fc5_4_k_cu_00c263c3_253044cuda3std3__45__cpo6cbeginE,(_ZN40_INTERNAL_43d82fc5_4_k_cu_00c263c3_253044cuda3std3__48in_placeE - _ZN40_INTERNAL_43d82fc5_4_k_cu_00c263c3_253044cuda3std3__45__cpo6cbeginE)
_ZN40_INTERNAL_43d82fc5_4_k_cu_00c263c3_253044cuda3std3__45__cpo6cbeginE:
	.zero		1
	.type		_ZN40_INTERNAL_43d82fc5_4_k_cu_00c263c3_253044cuda3std3__48in_placeE,@object
	.size		_ZN40_INTERNAL_43d82fc5_4_k_cu_00c263c3_253044cuda3std3__48in_placeE,(_ZN40_INTERNAL_43d82fc5_4_k_cu_00c263c3_253044cuda3std6ranges3__45__cpo9iter_moveE - _ZN40_INTERNAL_43d82fc5_4_k_cu_00c263c3_253044cuda3std3__48in_placeE)
_ZN40_INTERNAL_43d82fc5_4_k_cu_00c263c3_253044cuda3std3__48in_placeE:
	.zero		1
	.type		_ZN40_INTERNAL_43d82fc5_4_k_cu_00c263c3_253044cuda3std6ranges3__45__cpo9iter_moveE,@object
	.size		_ZN40_INTERNAL_43d82fc5_4_k_cu_00c263c3_253044cuda3std6ranges3__45__cpo9iter_moveE,(_ZN40_INTERNAL_43d82fc5_4_k_cu_00c263c3_253044cuda3std3__45__cpo5beginE - _ZN40_INTERNAL_43d82fc5_4_k_cu_00c263c3_253044cuda3std6ranges3__45__cpo9iter_moveE)
_ZN40_INTERNAL_43d82fc5_4_k_cu_00c263c3_253044cuda3std6ranges3__45__cpo9iter_moveE:
	.zero		1
	.type		_ZN40_INTERNAL_43d82fc5_4_k_cu_00c263c3_253044cuda3std3__45__cpo5beginE,@object
	.size		_ZN40_INTERNAL_43d82fc5_4_k_cu_00c263c3_253044cuda3std3__45__cpo5beginE,(_ZN40_INTERNAL_43d82fc5_4_k_cu_00c263c3_253044cuda3std3__442_GLOBAL__N__43d82fc5_4_k_cu_00c263c3_253046ignoreE - _ZN40_INTERNAL_43d82fc5_4_k_cu_00c263c3_253044cuda3std3__45__cpo5beginE)
_ZN40_INTERNAL_43d82fc5_4_k_cu_00c263c3_253044cuda3std3__45__cpo5beginE:
	.zero		1
	.type		_ZN40_INTERNAL_43d82fc5_4_k_cu_00c263c3_253044cuda3std3__442_GLOBAL__N__43d82fc5_4_k_cu_00c263c3_253046ignoreE,@object
	.size		_ZN40_INTERNAL_43d82fc5_4_k_cu_00c263c3_253044cuda3std3__442_GLOBAL__N__43d82fc5_4_k_cu_00c263c3_253046ignoreE,(_ZN40_INTERNAL_43d82fc5_4_k_cu_00c263c3_253044cute7productE - _ZN40_INTERNAL_43d82fc5_4_k_cu_00c263c3_253044cuda3std3__442_GLOBAL__N__43d82fc5_4_k_cu_00c263c3_253046ignoreE)
_ZN40_INTERNAL_43d82fc5_4_k_cu_00c263c3_253044cuda3std3__442_GLOBAL__N__43d82fc5_4_k_cu_00c263c3_253046ignoreE:
	.zero		1
	.type		_ZN40_INTERNAL_43d82fc5_4_k_cu_00c263c3_253044cute7productE,@object
	.size		_ZN40_INTERNAL_43d82fc5_4_k_cu_00c263c3_253044cute7productE,(_ZN40_INTERNAL_43d82fc5_4_k_cu_00c263c3_253044cuda3std3__45__cpo3endE - _ZN40_INTERNAL_43d82fc5_4_k_cu_00c263c3_253044cute7productE)
_ZN40_INTERNAL_43d82fc5_4_k_cu_00c263c3_253044cute7productE:
	.zero		1
	.type		_ZN40_INTERNAL_43d82fc5_4_k_cu_00c263c3_253044cuda3std3__45__cpo3endE,@object
	.size		_ZN40_INTERNAL_43d82fc5_4_k_cu_00c263c3_253044cuda3std3__45__cpo3endE,(_ZN40_INTERNAL_43d82fc5_4_k_cu_00c263c3_253044cuda3std3__419piecewise_constructE - _ZN40_INTERNAL_43d82fc5_4_k_cu_00c263c3_253044cuda3std3__45__cpo3endE)
_ZN40_INTERNAL_43d82fc5_4_k_cu_00c263c3_253044cuda3std3__45__cpo3endE:
	.zero		1
	.type		_ZN40_INTERNAL_43d82fc5_4_k_cu_00c263c3_253044cuda3std3__419piecewise_constructE,@object
	.size		_ZN40_INTERNAL_43d82fc5_4_k_cu_00c263c3_253044cuda3std3__419piecewise_constructE,(_ZN40_INTERNAL_43d82fc5_4_k_cu_00c263c3_253044cuda3std3__45__cpo4cendE - _ZN40_INTERNAL_43d82fc5_4_k_cu_00c263c3_253044cuda3std3__419piecewise_constructE)
_ZN40_INTERNAL_43d82fc5_4_k_cu_00c263c3_253044cuda3std3__419piecewise_constructE:
	.zero		1
	.type		_ZN40_INTERNAL_43d82fc5_4_k_cu_00c263c3_253044cuda3std3__45__cpo4cendE,@object
	.size		_ZN40_INTERNAL_43d82fc5_4_k_cu_00c263c3_253044cuda3std3__45__cpo4cendE,(_ZN40_INTERNAL_43d82fc5_4_k_cu_00c263c3_253044cuda3std6ranges3__45__cpo4swapE - _ZN40_INTERNAL_43d82fc5_4_k_cu_00c263c3_253044cuda3std3__45__cpo4cendE)
_ZN40_INTERNAL_43d82fc5_4_k_cu_00c263c3_253044cuda3std3__45__cpo4cendE:
	.zero		1
	.type		_ZN40_INTERNAL_43d82fc5_4_k_cu_00c263c3_253044cuda3std6ranges3__45__cpo4swapE,@object
	.size		_ZN40_INTERNAL_43d82fc5_4_k_cu_00c263c3_253044cuda3std6ranges3__45__cpo4swapE,(.L_10 - _ZN40_INTERNAL_43d82fc5_4_k_cu_00c263c3_253044cuda3std6ranges3__45__cpo4swapE)
_ZN40_INTERNAL_43d82fc5_4_k_cu_00c263c3_253044cuda3std6ranges3__45__cpo4swapE:
	.zero		1
.L_10:


//--------------------- .nv.constant0._ZN7cutlass13device_kernelINS_4gemm6kernel13GemmUniversalIN4cute5tupleIJiiiiEEENS1_10collective13CollectiveMmaINS1_35MainloopSm100TmaUmmaWarpSpecializedILi54ELi2ELi4ENS5_IJNS4_1CILi4EEENSA_ILi2EEENSA_ILi1EEEEEEEENS5_IJNSA_ILi64EEESG_NSA_ILi32EEEEEEaNS5_IJlSD_lEEEaSJ_NS4_8TiledMMAINS4_8MMA_AtomIJNS4_15SM100_MMA_S8_SSIaaiLi64ELi64ELNS4_4UMMA5MajorE0ELSO_0ELNSN_8SaturateE0EEEEEENS4_6LayoutINS5_IJSD_SD_SD_EEENS5_IJNSA_ILi0EEESU_SU_EEEEENS5_IJNS4_10UnderscoreESX_SX_EEEEENS4_23SM90_TMA_LOAD_MULTICASTENS4_14ComposedLayoutINS4_7SwizzleILi1ELi4ELi3EEENS4_18smem_ptr_flag_bitsILi8EEENSS_INS5_IJNSA_ILi8EEESH_EEENS5_IJSH_SD_EEEEEEEvNS4_8identityES10_S1A_vS1B_EENS_8epilogue10collective18CollectiveEpilogueINS1D_23Sm100TmaWarpSpecializedILi1ELi1ELi32ELb0ELb0EEEJSI_NS5_IJNSS_ISG_SD_EES1I_EEEaSJ_aSJ_NS1D_6fusion15FusionCallbacksIS1H_NS1K_17LinearCombinationIaiaiLNS_15FloatRoundStyleE2EEESI_S1J_JEEENS4_5SM1004TMEM4LOAD26SM100_TMEM_LOAD_16dp32b32xENS4_13SM90_TMA_LOADENS11_INS12_ILi2ELi4ELi3EEES15_NSS_INS5_IJS16_SG_EEENS5_IJSG_SD_EEEEEEENS4_39AutoVectorizingCopyWithAssumedAlignmentILi128EEENS4_14SM90_TMA_STOREES1Z_S21_S21_EEEvvEEEEvNT_6ParamsE --------------------------
	.section	.nv.constant0._ZN7cutlass13device_kernelINS_4gemm6kernel13GemmUniversalIN4cute5tupleIJiiiiEEENS1_10collective13CollectiveMmaINS1_35MainloopSm100TmaUmmaWarpSpecializedILi54ELi2ELi4ENS5_IJNS4_1CILi4EEENSA_ILi2EEENSA_ILi1EEEEEEEENS5_IJNSA_ILi64EEESG_NSA_ILi32EEEEEEaNS5_IJlSD_lEEEaSJ_NS4_8TiledMMAINS4_8MMA_AtomIJNS4_15SM100_MMA_S8_SSIaaiLi64ELi64ELNS4_4UMMA5MajorE0ELSO_0ELNSN_8SaturateE0EEEEEENS4_6LayoutINS5_IJSD_SD_SD_EEENS5_IJNSA_ILi0EEESU_SU_EEEEENS5_IJNS4_10UnderscoreESX_SX_EEEEENS4_23SM90_TMA_LOAD_MULTICASTENS4_14ComposedLayoutINS4_7SwizzleILi1ELi4ELi3EEENS4_18smem_ptr_flag_bitsILi8EEENSS_INS5_IJNSA_ILi8EEESH_EEENS5_IJSH_SD_EEEEEEEvNS4_8identityES10_S1A_vS1B_EENS_8epilogue10collective18CollectiveEpilogueINS1D_23Sm100TmaWarpSpecializedILi1ELi1ELi32ELb0ELb0EEEJSI_NS5_IJNSS_ISG_SD_EES1I_EEEaSJ_aSJ_NS1D_6fusion15FusionCallbacksIS1H_NS1K_17LinearCombinationIaiaiLNS_15FloatRoundStyleE2EEESI_S1J_JEEENS4_5SM1004TMEM4LOAD26SM100_TMEM_LOAD_16dp32b32xENS4_13SM90_TMA_LOADENS11_INS12_ILi2ELi4ELi3EEES15_NSS_INS5_IJS16_SG_EEENS5_IJSG_SD_EEEEEEENS4_39AutoVectorizingCopyWithAssumedAlignmentILi128EEENS4_14SM90_TMA_STOREES1Z_S21_S21_EEEvvEEEEvNT_6ParamsE,"a",@progbits
	.sectionflags	@""
	.align	4
.nv.constant0._ZN7cutlass13device_kernelINS_4gemm6kernel13GemmUniversalIN4cute5tupleIJiiiiEEENS1_10collective13CollectiveMmaINS1_35MainloopSm100TmaUmmaWarpSpecializedILi54ELi2ELi4ENS5_IJNS4_1CILi4EEENSA_ILi2EEENSA_ILi1EEEEEEEENS5_IJNSA_ILi64EEESG_NSA_ILi32EEEEEEaNS5_IJlSD_lEEEaSJ_NS4_8TiledMMAINS4_8MMA_AtomIJNS4_15SM100_MMA_S8_SSIaaiLi64ELi64ELNS4_4UMMA5MajorE0ELSO_0ELNSN_8SaturateE0EEEEEENS4_6LayoutINS5_IJSD_SD_SD_EEENS5_IJNSA_ILi0EEESU_SU_EEEEENS5_IJNS4_10UnderscoreESX_SX_EEEEENS4_23SM90_TMA_LOAD_MULTICASTENS4_14ComposedLayoutINS4_7SwizzleILi1ELi4ELi3EEENS4_18smem_ptr_flag_bitsILi8EEENSS_INS5_IJNSA_ILi8EEESH_EEENS5_IJSH_SD_EEEEEEEvNS4_8identityES10_S1A_vS1B_EENS_8epilogue10collective18CollectiveEpilogueINS1D_23Sm100TmaWarpSpecializedILi1ELi1ELi32ELb0ELb0EEEJSI_NS5_IJNSS_ISG_SD_EES1I_EEEaSJ_aSJ_NS1D_6fusion15FusionCallbacksIS1H_NS1K_17LinearCombinationIaiaiLNS_15FloatRoundStyleE2EEESI_S1J_JEEENS4_5SM1004TMEM4LOAD26SM100_TMEM_LOAD_16dp32b32xENS4_13SM90_TMA_LOADENS11_INS12_ILi2ELi4ELi3EEES15_NSS_INS5_IJS16_SG_EEENS5_IJSG_SD_EEEEEEENS4_39AutoVectorizingCopyWithAssumedAlignmentILi128EEENS4_14SM90_TMA_STOREES1Z_S21_S21_EEEvvEEEEvNT_6ParamsE:
	.zero		2944


//--------------------- SYMBOLS --------------------------

	.type		.nv.reservedSmem.offset0,@object
	.size		.nv.reservedSmem.offset0,0x4
	.type		.nv.reservedSmem.cap,@object
	.size		.nv.reservedSmem.cap,0x4
	.type		__assertfail,@function
